def gluon_tcgen05(
    a_ptr,
    b_ptr,
    c_ptr,
    M,
    N,
    K,
    stride_am,
    stride_bk,
    stride_cm,
    BLOCK_M: gl.constexpr,
    BLOCK_N: gl.constexpr,
    BLOCK_K: gl.constexpr,
    DTYPE: gl.constexpr,
    A_LAYOUT: gl.constexpr,
    B_LAYOUT: gl.constexpr,
    C_LAYOUT: gl.constexpr,
    B_SHAPE: gl.constexpr,
    TMEM_LAYOUT: gl.constexpr,
    TMEM_REG: gl.constexpr,
    TRANS_B: gl.constexpr,
    NUM_BUFFERS: gl.constexpr,
):
    a_desc = tma.make_tensor_descriptor(
        a_ptr, [M, K], [stride_am, 1], [BLOCK_M, BLOCK_K], A_LAYOUT
    )
    b_desc = tma.make_tensor_descriptor(
        b_ptr,
        [N, K] if TRANS_B else [K, N],
        [stride_bk, 1],
        B_SHAPE,
        B_LAYOUT,
    )
    c_desc = tma.make_tensor_descriptor(
        c_ptr, [M, N], [stride_cm, 1], [BLOCK_M, BLOCK_N], C_LAYOUT
    )

    a_bufs = gl.allocate_shared_memory(
        DTYPE, [NUM_BUFFERS, BLOCK_M, BLOCK_K], A_LAYOUT
    )
    b_bufs = gl.allocate_shared_memory(DTYPE, [NUM_BUFFERS] + B_SHAPE, B_LAYOUT)

    pid_m = gl.program_id(0)
    pid_n = gl.program_id(1)
    off_m = pid_m * BLOCK_M
    off_n = pid_n * BLOCK_N

    tma_bars = gl.allocate_shared_memory(
        gl.int64, [NUM_BUFFERS, 1], mbarrier.MBarrierLayout()
    )
    mma_bars = gl.allocate_shared_memory(
        gl.int64, [NUM_BUFFERS, 1], mbarrier.MBarrierLayout()
    )
    for i in gl.static_range(NUM_BUFFERS):
        mbarrier.init(tma_bars.index(i), count=1)
        mbarrier.init(mma_bars.index(i), count=1)

    acc_tmem = allocate_tensor_memory(gl.float32, [BLOCK_M, BLOCK_N], TMEM_LAYOUT)
    idx = 0
    phase = 0
    use_acc = False
    for k in range(0, K, BLOCK_K):
        a = a_bufs.index(idx)
        b = b_bufs.index(idx)
        tma_bar = tma_bars.index(idx)
        mma_bar = mma_bars.index(idx)
        mbarrier.expect(
            tma_bar, a_desc.block_type.nbytes + b_desc.block_type.nbytes
        )
        tma.async_copy_global_to_shared(a_desc, [off_m, k], tma_bar, a)
        tma.async_copy_global_to_shared(
            b_desc, [off_n, k] if TRANS_B else [k, off_n], tma_bar, b
        )
        mbarrier.wait(tma_bar, phase=phase)

        if TRANS_B:
            b = b.permute((1, 0))
        tcgen05_mma(a, b, acc_tmem, use_acc=use_acc)
        tcgen05_commit(mma_bar)
        mbarrier.wait(mma_bar, phase=phase)
        use_acc = True

        idx += 1
        if idx == NUM_BUFFERS:
            idx = 0
            phase ^= 1

    for i in gl.static_range(NUM_BUFFERS):
        mbarrier.invalidate(tma_bars.index(i))
        mbarrier.invalidate(mma_bars.index(i))

    acc = acc_tmem.load(TMEM_REG)
    c_smem = gl.allocate_shared_memory(DTYPE, [BLOCK_M, BLOCK_N], C_LAYOUT)
    c_smem.store(acc.to(DTYPE))
    fence_async_shared()
    tma.async_copy_shared_to_global(c_desc, [off_m, off_n], c_smem)
    tma.store_wait(pendings=0)

# config = {"BLOCK_K": 64, "BLOCK_M": 64, "BLOCK_N": 128, "arch": "sm_100", "dtype": "fp16", "num_buffers": 2, "num_warps": 4, "trans_b": 0}
# arch = sm_100


// ===== COMPILED SASS (sm_100a) =====

	.target	sm_100a

	.elftype	@"ET_EXEC"


//--------------------- .note.nv.tkinfo           --------------------------
	.section	.note.nv.tkinfo,"",@"SHT_NOTE"
	.sectionflags	@"SHF_NOTE_NV_TKINFO"
	.tkinfo
        /*0018*/ 	.word	0x00000081
        /*0030*/ 	.string	""
        /*0030*/ 	.string	"ptxas-blackwell"
        /*0030*/ 	.string	"Cuda compilation tools, release 12.9, V12.9.86"
        /*0030*/ 	.string	"Build cuda_12.9.r12.9/compiler.36037853_0"
        /*0030*/ 	.string	"-v  -suppress-debug-info  -lineinfo  -arch sm_100a "



//--------------------- .note.nv.cuver            --------------------------
	.section	.note.nv.cuver,"",@"SHT_NOTE"
	.sectionflags	@"SHF_NOTE_NV_CUVER"
        /*0018*/ 	.short	0x0001
        /*001a*/ 	.short	0x0064
        /*001c*/ 	.short	0x0001
        /*001e*/ 	.short	0x0000
        /*0020*/ 	.short	0x0001
        /*0022*/ 	.short	0x0000


//--------------------- .nv.info                  --------------------------
	.section	.nv.info,"",@"SHT_CUDA_INFO"
	.align	4


	//----- nvinfo : EIATTR_REGCOUNT
	.align		4
        /*0000*/ 	.byte	0x04, 0x2f
        /*0002*/ 	.short	(.L_4 - .L_3)
	.align		4
.L_3:
        /*0004*/ 	.word	index@(gluon_tcgen05)
        /*0008*/ 	.word	0x00000047


	//----- nvinfo : EIATTR_FRAME_SIZE
	.align		4
.L_4:
        /*000c*/ 	.byte	0x04, 0x11
        /*000e*/ 	.short	(.L_6 - .L_5)
	.align		4
.L_5:
        /*0010*/ 	.word	index@($__internal_2_$__cuda_sm10x_tcgen05_guardrail_trap_unallocated_columns_being_dealloced)
        /*0014*/ 	.word	0x00000000


	//----- nvinfo : EIATTR_FRAME_SIZE
	.align		4
.L_6:
        /*0018*/ 	.byte	0x04, 0x11
        /*001a*/ 	.short	(.L_8 - .L_7)
	.align		4
.L_7:
        /*001c*/ 	.word	index@($__internal_1_$__cuda_sm10x_tcgen05_guardrail_trap_phase_invalid_during_alloc)
        /*0020*/ 	.word	0x00000000


	//----- nvinfo : EIATTR_FRAME_SIZE
	.align		4
.L_8:
        /*0024*/ 	.byte	0x04, 0x11
        /*0026*/ 	.short	(.L_10 - .L_9)
	.align		4
.L_9:
        /*0028*/ 	.word	index@($__internal_0_$__cuda_sm10x_tcgen05_guardrail_trap_col_being_dealloced_not_returned_by_alloc)
        /*002c*/ 	.word	0x00000000


	//----- nvinfo : EIATTR_FRAME_SIZE
	.align		4
.L_10:
        /*0030*/ 	.byte	0x04, 0x11
        /*0032*/ 	.short	(.L_12 - .L_11)
	.align		4
.L_11:
        /*0034*/ 	.word	index@(gluon_tcgen05)
        /*0038*/ 	.word	0x00000000


	//----- nvinfo : EIATTR_MIN_STACK_SIZE
	.align		4
.L_12:
        /*003c*/ 	.byte	0x04, 0x12
        /*003e*/ 	.short	(.L_14 - .L_13)
	.align		4
.L_13:
        /*0040*/ 	.word	index@(gluon_tcgen05)
        /*0044*/ 	.word	0x00000000
.L_14:


//--------------------- .nv.info.gluon_tcgen05    --------------------------
	.section	.nv.info.gluon_tcgen05,"",@"SHT_CUDA_INFO"
	.sectionflags	@""
	.align	4


	//----- nvinfo : EIATTR_CUDA_API_VERSION
	.align		4
        /*0000*/ 	.byte	0x04, 0x37
        /*0002*/ 	.short	(.L_16 - .L_15)
.L_15:
        /*0004*/ 	.word	0x00000081


	//----- nvinfo : EIATTR_KPARAM_INFO
	.align		4
.L_16:
        /*0008*/ 	.byte	0x04, 0x17
        /*000a*/ 	.short	(.L_18 - .L_17)
.L_17:
        /*000c*/ 	.word	0x00000000
        /*0010*/ 	.short	0x000a
        /*0012*/ 	.short	0x0048
        /*0014*/ 	.byte	0x00, 0xf4, 0x21, 0x00


	//----- nvinfo : EIATTR_KPARAM_INFO
	.align		4
.L_18:
        /*0018*/ 	.byte	0x04, 0x17
        /*001a*/ 	.short	(.L_20 - .L_19)
.L_19:
        /*001c*/ 	.word	0x00000000
        /*0020*/ 	.short	0x0009
        /*0022*/ 	.short	0x0040
        /*0024*/ 	.byte	0x00, 0xf4, 0x21, 0x00


	//----- nvinfo : EIATTR_KPARAM_INFO
	.align		4
.L_20:
        /*0028*/ 	.byte	0x04, 0x17
        /*002a*/ 	.short	(.L_22 - .L_21)
.L_21:
        /*002c*/ 	.word	0x00000000
        /*0030*/ 	.short	0x0008
        /*0032*/ 	.short	0x0038
        /*0034*/ 	.byte	0x00, 0xf0, 0x21, 0x00


	//----- nvinfo : EIATTR_KPARAM_INFO
	.align		4
.L_22:
        /*0038*/ 	.byte	0x04, 0x17
        /*003a*/ 	.short	(.L_24 - .L_23)
.L_23:
        /*003c*/ 	.word	0x00000000
        /*0040*/ 	.short	0x0007
        /*0042*/ 	.short	0x0030
        /*0044*/ 	.byte	0x00, 0xf0, 0x21, 0x00


	//----- nvinfo : EIATTR_KPARAM_INFO
	.align		4
.L_24:
        /*0048*/ 	.byte	0x04, 0x17
        /*004a*/ 	.short	(.L_26 - .L_25)
.L_25:
        /*004c*/ 	.word	0x00000000
        /*0050*/ 	.short	0x0006
        /*0052*/ 	.short	0x0028
        /*0054*/ 	.byte	0x00, 0xf0, 0x21, 0x00


	//----- nvinfo : EIATTR_KPARAM_INFO
	.align		4
.L_26:
        /*0058*/ 	.byte	0x04, 0x17
        /*005a*/ 	.short	(.L_28 - .L_27)
.L_27:
        /*005c*/ 	.word	0x00000000
        /*0060*/ 	.short	0x0005
        /*0062*/ 	.short	0x0020
        /*0064*/ 	.byte	0x00, 0xf0, 0x11, 0x00


	//----- nvinfo : EIATTR_KPARAM_INFO
	.align		4
.L_28:
        /*0068*/ 	.byte	0x04, 0x17
        /*006a*/ 	.short	(.L_30 - .L_29)
.L_29:
        /*006c*/ 	.word	0x00000000
        /*0070*/ 	.short	0x0004
        /*0072*/ 	.short	0x001c
        /*0074*/ 	.byte	0x00, 0xf0, 0x11, 0x00


	//----- nvinfo : EIATTR_KPARAM_INFO
	.align		4
.L_30:
        /*0078*/ 	.byte	0x04, 0x17
        /*007a*/ 	.short	(.L_32 - .L_31)
.L_31:
        /*007c*/ 	.word	0x00000000
        /*0080*/ 	.short	0x0003
        /*0082*/ 	.short	0x0018
        /*0084*/ 	.byte	0x00, 0xf0, 0x11, 0x00


	//----- nvinfo : EIATTR_KPARAM_INFO
	.align		4
.L_32:
        /*0088*/ 	.byte	0x04, 0x17
        /*008a*/ 	.short	(.L_34 - .L_33)
.L_33:
        /*008c*/ 	.word	0x00000000
        /*0090*/ 	.short	0x0002
        /*0092*/ 	.short	0x0010
        /*0094*/ 	.byte	0x00, 0xf4, 0x21, 0x00


	//----- nvinfo : EIATTR_KPARAM_INFO
	.align		4
.L_34:
        /*0098*/ 	.byte	0x04, 0x17
        /*009a*/ 	.short	(.L_36 - .L_35)
.L_35:
        /*009c*/ 	.word	0x00000000
        /*00a0*/ 	.short	0x0001
        /*00a2*/ 	.short	0x0008
        /*00a4*/ 	.byte	0x00, 0xf4, 0x21, 0x00


	//----- nvinfo : EIATTR_KPARAM_INFO
	.align		4
.L_36:
        /*00a8*/ 	.byte	0x04, 0x17
        /*00aa*/ 	.short	(.L_38 - .L_37)
.L_37:
        /*00ac*/ 	.word	0x00000000
        /*00b0*/ 	.short	0x0000
        /*00b2*/ 	.short	0x0000
        /*00b4*/ 	.byte	0x00, 0xf4, 0x21, 0x00


	//----- nvinfo : EIATTR_AT_ENTRY_FRAGMENTS
	.align		4
.L_38:
        /*00b8*/ 	.byte	0x04, 0x4f
        /*00ba*/ 	.short	(.L_40 - .L_39)


	//   ....[0]....
.L_39:
        /*00bc*/ 	.word	0x00000004


	//----- nvinfo : EIATTR_RESERVED_SMEM_USED
	.align		4
.L_40:
        /*00c0*/ 	.byte	0x01, 0x41
	.zero		2


	//----- nvinfo : EIATTR_SPARSE_MMA_MASK
	.align		4
        /*00c4*/ 	.byte	0x03, 0x50
        /*00c6*/ 	.short	0x0000


	//----- nvinfo : EIATTR_TCGEN05_1CTA_USED
	.align		4
        /*00c8*/ 	.byte	0x01, 0x51
	.zero		2


	//----- nvinfo : EIATTR_MAXREG_COUNT
	.align		4
        /*00cc*/ 	.byte	0x03, 0x1b
        /*00ce*/ 	.short	0x00ff


	//----- nvinfo : EIATTR_NUM_BARRIERS
	.align		4
        /*00d0*/ 	.byte	0x02, 0x4c
        /*00d2*/ 	.byte	0x01
	.zero		1


	//----- nvinfo : EIATTR_INT_WARP_WIDE_INSTR_OFFSETS
	.align		4
        /*00d4*/ 	.byte	0x04, 0x31
        /*00d6*/ 	.short	(.L_42 - .L_41)


	//   ....[0]....
.L_41:
        /*00d8*/ 	.word	0x00001730


	//   ....[1]....
        /*00dc*/ 	.word	0x00001750


	//   ....[2]....
        /*00e0*/ 	.word	0x000017d0


	//   ....[3]....
        /*00e4*/ 	.word	0x000019d0


	//   ....[4]....
        /*00e8*/ 	.word	0x000019e0


	//   ....[5]....
        /*00ec*/ 	.word	0x00001a40


	//   ....[6]....
        /*00f0*/ 	.word	0x00001a50


	//   ....[7]....
        /*00f4*/ 	.word	0x00001d30


	//   ....[8]....
        /*00f8*/ 	.word	0x00001d40


	//   ....[9]....
        /*00fc*/ 	.word	0x00001ed0


	//   ....[10]....
        /*0100*/ 	.word	0x00001f00


	//   ....[11]....
        /*0104*/ 	.word	0x00001f20


	//   ....[12]....
        /*0108*/ 	.word	0x00001f60


	//   ....[13]....
        /*010c*/ 	.word	0x00002270


	//   ....[14]....
        /*0110*/ 	.word	0x00002280


	//   ....[15]....
        /*0114*/ 	.word	0x00002590


	//   ....[16]....
        /*0118*/ 	.word	0x000025a0


	//   ....[17]....
        /*011c*/ 	.word	0x00002a90


	//   ....[18]....
        /*0120*/ 	.word	0x00002ae0


	//----- nvinfo : EIATTR_COOP_GROUP_MASK_REGIDS
	.align		4
.L_42:
        /*0124*/ 	.byte	0x04, 0x29
        /*0126*/ 	.short	(.L_44 - .L_43)


	//   ....[0]....
.L_43:
        /*0128*/ 	.word	0xffffffff


	//   ....[1]....
        /*012c*/ 	.word	0xffffffff


	//   ....[2]....
        /*0130*/ 	.word	0xffffffff


	//   ....[3]....
        /*0134*/ 	.word	0xffffffff


	//   ....[4]....
        /*0138*/ 	.word	0xffffffff


	//   ....[5]....
        /*013c*/ 	.word	0xffffffff


	//   ....[6]....
        /*0140*/ 	.word	0xffffffff


	//   ....[7]....
        /*0144*/ 	.word	0xffffffff


	//   ....[8]....
        /*0148*/ 	.word	0xffffffff


	//   ....[9]....
        /*014c*/ 	.word	0xffffffff


	//----- nvinfo : EIATTR_COOP_GROUP_INSTR_OFFSETS
	.align		4
.L_44:
        /*0150*/ 	.byte	0x04, 0x28
        /*0152*/ 	.short	(.L_46 - .L_45)


	//   ....[0]....
.L_45:
        /*0154*/ 	.word	0x00000050


	//   ....[1]....
        /*0158*/ 	.word	0x00000310


	//   ....[2]....
        /*015c*/ 	.word	0x00000500


	//   ....[3]....
        /*0160*/ 	.word	0x000009c0


	//   ....[4]....
        /*0164*/ 	.word	0x00000b00


	//   ....[5]....
        /*0168*/ 	.word	0x00000fb0


	//   ....[6]....
        /*016c*/ 	.word	0x000010f0


	//   ....[7]....
        /*0170*/ 	.word	0x000015e0


	//   ....[8]....
        /*0174*/ 	.word	0x00002920


	//   ....[9]....
        /*0178*/ 	.word	0x00002b90


	//----- nvinfo : EIATTR_VRC_CTA_INIT_COUNT
	.align		4
.L_46:
        /*017c*/ 	.byte	0x02, 0x4a
        /*017e*/ 	.byte	0x80
	.zero		1


	//----- nvinfo : EIATTR_MBARRIER_INSTR_OFFSETS
	.align		4
        /*0180*/ 	.byte	0x04, 0x39
        /*0182*/ 	.short	(.L_48 - .L_47)


	//   ....[0]....
.L_47:
        /*0184*/ 	.word	0x000017f0
        /*0188*/ 	.word	0x000000ff
        /*018c*/ 	.word	0x0000c000
        /*0190*/ 	.short	0x0100
        /*0192*/ 	.byte	0x08
	.zero		1


	//   ....[1]....
        /*0194*/ 	.word	0x00001820
        /*0198*/ 	.word	0x000000ff
        /*019c*/ 	.word	0x0000c010
        /*01a0*/ 	.short	0x0100
        /*01a2*/ 	.byte	0x08
	.zero		1


	//   ....[2]....
        /*01a4*/ 	.word	0x000018d0
        /*01a8*/ 	.word	0x000000ff
        /*01ac*/ 	.word	0x0000c008
        /*01b0*/ 	.short	0x0100
        /*01b2*/ 	.byte	0x08
	.zero		1


	//   ....[3]....
        /*01b4*/ 	.word	0x000018e0
        /*01b8*/ 	.word	0x000000ff
        /*01bc*/ 	.word	0x0000c018
        /*01c0*/ 	.short	0x0100
        /*01c2*/ 	.byte	0x08
	.zero		1


	//   ....[4]....
        /*01c4*/ 	.word	0x00001ae0
        /*01c8*/ 	.word	0x000000ff
        /*01cc*/ 	.word	0x0000c000
        /*01d0*/ 	.short	0x010a
        /*01d2*/ 	.byte	0x08
	.zero		1


	//   ....[5]....
        /*01d4*/ 	.word	0x00001d90
        /*01d8*/ 	.word	0x000000ff
        /*01dc*/ 	.word	0x0000c010
        /*01e0*/ 	.short	0x010a
        /*01e2*/ 	.byte	0x08
	.zero		1


	//   ....[6]....
        /*01e4*/ 	.word	0x00001fe0
        /*01e8*/ 	.word	0x000000ff
        /*01ec*/ 	.word	0x0000c000
        /*01f0*/ 	.short	0x010a
        /*01f2*/ 	.byte	0x11
	.zero		1


	//   ....[7]....
        /*01f4*/ 	.word	0x000022c0
        /*01f8*/ 	.word	0x000000ff
        /*01fc*/ 	.word	0x0000c010
        /*0200*/ 	.short	0x010a
        /*0202*/ 	.byte	0x11
	.zero		1


	//   ....[8]....
        /*0204*/ 	.word	0x00002390
        /*0208*/ 	.word	0x000000ff
        /*020c*/ 	.word	0x0000c000
        /*0210*/ 	.short	0x0108
        /*0212*/ 	.byte	0x08
	.zero		1


	//   ....[9]....
        /*0214*/ 	.word	0x000023a0
        /*0218*/ 	.word	0x000000ff
        /*021c*/ 	.word	0x0000c010
        /*0220*/ 	.short	0x0108
        /*0222*/ 	.byte	0x08
	.zero		1


	//   ....[10]....
        /*0224*/ 	.word	0x000023f0
        /*0228*/ 	.word	0x000000ff
        /*022c*/ 	.word	0x0000c008
        /*0230*/ 	.short	0x0108
        /*0232*/ 	.byte	0x08
	.zero		1


	//   ....[11]....
        /*0234*/ 	.word	0x00002400
        /*0238*/ 	.word	0x000000ff
        /*023c*/ 	.word	0x0000c018
        /*0240*/ 	.short	0x0108
        /*0242*/ 	.byte	0x08
	.zero		1


	//   ....[12]....
        /*0244*/ 	.word	0x00002bb0
        /*0248*/ 	.word	0x000000ff
        /*024c*/ 	.word	0x0000c000
        /*0250*/ 	.short	0x010a
        /*0252*/ 	.byte	0x08
	.zero		1


	//   ....[13]....
        /*0254*/ 	.word	0x00002be0
        /*0258*/ 	.word	0x000000ff
        /*025c*/ 	.word	0x0000c010
        /*0260*/ 	.short	0x010a
        /*0262*/ 	.byte	0x08
	.zero		1


	//   ....[14]....
        /*0264*/ 	.word	0x00002c10
        /*0268*/ 	.word	0x000000ff
        /*026c*/ 	.word	0x0000c000
        /*0270*/ 	.short	0x010a
        /*0272*/ 	.byte	0x11
	.zero		1


	//   ....[15]....
        /*0274*/ 	.word	0x00002c40
        /*0278*/ 	.word	0x000000ff
        /*027c*/ 	.word	0x0000c010
        /*0280*/ 	.short	0x010a
        /*0282*/ 	.byte	0x11
	.zero		1


	//----- nvinfo : EIATTR_NUM_MBARRIERS
	.align		4
.L_48:
        /*0284*/ 	.byte	0x03, 0x38
        /*0286*/ 	.short	0x0004


	//----- nvinfo : EIATTR_EXIT_INSTR_OFFSETS
	.align		4
        /*0288*/ 	.byte	0x04, 0x1c
        /*028a*/ 	.short	(.L_50 - .L_49)


	//   ....[0]....
.L_49:
        /*028c*/ 	.word	0x00002ba0


	//----- nvinfo : EIATTR_REQNTID
	.align		4
.L_50:
        /*0290*/ 	.byte	0x04, 0x10
        /*0292*/ 	.short	(.L_52 - .L_51)
.L_51:
        /*0294*/ 	.word	0x00000080
        /*0298*/ 	.word	0x00000001
        /*029c*/ 	.word	0x00000001


	//----- nvinfo : EIATTR_CRS_STACK_SIZE
	.align		4
.L_52:
        /*02a0*/ 	.byte	0x04, 0x1e
        /*02a2*/ 	.short	(.L_54 - .L_53)
.L_53:
        /*02a4*/ 	.word	0x00000000


	//----- nvinfo : EIATTR_CBANK_PARAM_SIZE
	.align		4
.L_54:
        /*02a8*/ 	.byte	0x03, 0x19
        /*02aa*/ 	.short	0x0050


	//----- nvinfo : EIATTR_PARAM_CBANK
	.align		4
        /*02ac*/ 	.byte	0x04, 0x0a
        /*02ae*/ 	.short	(.L_56 - .L_55)
	.align		4
.L_55:
        /*02b0*/ 	.word	index@(.nv.constant0.gluon_tcgen05)
        /*02b4*/ 	.short	0x0380
        /*02b6*/ 	.short	0x0050


	//----- nvinfo : EIATTR_SW_WAR
	.align		4
.L_56:
        /*02b8*/ 	.byte	0x04, 0x36
        /*02ba*/ 	.short	(.L_58 - .L_57)
.L_57:
        /*02bc*/ 	.word	0x00000008
.L_58:


//--------------------- .nv.compat                --------------------------
	.section	.nv.compat,"",@"SHT_CUDA_COMPAT_INFO"
	.align	4
        /*0000*/ 	.byte	0x02, 0x02, 0x02, 0x00, 0x02, 0x05, 0x05, 0x00, 0x02, 0x03, 0x03, 0x00, 0x02, 0x06, 0x01, 0x00


//--------------------- .nv.callgraph             --------------------------
	.section	.nv.callgraph,"",@"SHT_CUDA_CALLGRAPH"
	.align	4
	.sectionentsize	8
	.align		4
        /*0000*/ 	.word	0x00000000
	.align		4
        /*0004*/ 	.word	0xffffffff
	.align		4
        /*0008*/ 	.word	0x00000000
	.align		4
        /*000c*/ 	.word	0xfffffffe
	.align		4
        /*0010*/ 	.word	0x00000000
	.align		4
        /*0014*/ 	.word	0xfffffffd
	.align		4
        /*0018*/ 	.word	0x00000000
	.align		4
        /*001c*/ 	.word	0xfffffffc


//--------------------- .text.gluon_tcgen05       --------------------------
	.section	.text.gluon_tcgen05,"ax",@progbits
	.align	128
        .global         gluon_tcgen05
        .type           gluon_tcgen05,@function
        .size           gluon_tcgen05,(.L_x_77 - gluon_tcgen05)
        .other          gluon_tcgen05,@"STO_CUDA_ENTRY STV_DEFAULT"
gluon_tcgen05:
.text.gluon_tcgen05:
[----:B------:R-:W1:Y:S01]  /*0000*/  LDC R1, c[0x0][0x37c] ;  /* 0x0000df00ff017b82 */ /* 0x000e620000000800 */
[----:B------:R-:W2:Y:S02]  /*0010*/  S2R R0, SR_TID.X ;  /* 0x0000000000007919 */ /* 0x000ea40000002100 */
[----:B--2---:R-:W-:-:S13]  /*0020*/  ISETP.GE.U32.AND P2, PT, R0, 0x20, PT ;  /* 0x000000200000780c */ /* 0x004fda0003f46070 */
[----:B------:R-:W-:Y:S05]  /*0030*/  @P2 BRA `(.L_x_0) ;  /* 0x0000000000b82947 */ /* 0x000fea0003800000 */
[----:B------:R-:W2:Y:S01]  /*0040*/  S2UR UR6, SR_CgaCtaId ;  /* 0x00000000000679c3 */ /* 0x000ea20000008800 */
[----:B------:R-:W-:Y:S01]  /*0050*/  NOP ;  /* 0x0000000000007918 */ /* 0x000fe20000000000 */
[----:B------:R-:W-:Y:S02]  /*0060*/  UMOV UR4, 0x40 ;  /* 0x0000004000047882 */ /* 0x000fe40000000000 */
[----:B--2---:R-:W-:-:S09]  /*0070*/  ULEA UR4, UR6, UR4, 0x18 ;  /* 0x0000000406047291 */ /* 0x004fd2000f8ec0ff */
[----:B------:R-:W2:Y:S01]  /*0080*/  LDS.U8 R2, [UR4] ;  /* 0x00000004ff027984 */ /* 0x000ea20008000000 */
[----:B------:R-:W-:Y:S02]  /*0090*/  UMOV UR4, 0x400 ;  /* 0x0000040000047882 */ /* 0x000fe40000000000 */
[----:B------:R-:W-:Y:S01]  /*00a0*/  ULEA UR4, UR6, UR4, 0x18 ;  /* 0x0000000406047291 */ /* 0x000fe2000f8ec0ff */
[----:B--2---:R-:W-:-:S13]  /*00b0*/  ISETP.NE.AND P0, PT, R2, RZ, PT ;  /* 0x000000ff0200720c */ /* 0x004fda0003f05270 */
[----:B------:R-:W-:Y:S05]  /*00c0*/  @P0 BRA `(.L_x_1) ;  /* 0x00000000007c0947 */ /* 0x000fea0003800000 */
[----:B------:R-:W-:-:S13]  /*00d0*/  ELECT P0, URZ, PT ;  /* 0x0000000000ff782f */ /* 0x000fda0003800000 */
[----:B------:R-:W-:Y:S05]  /*00e0*/  @!P0 BRA `(.L_x_2) ;  /* 0x0000000000848947 */ /* 0x000fea0003800000 */
[----:B------:R-:W-:Y:S01]  /*00f0*/  UMOV UR5, 0x4 ;  /* 0x0000000400057882 */ /* 0x000fe20000000000 */
[----:B------:R-:W-:Y:S02]  /*0100*/  IMAD.MOV.U32 R5, RZ, RZ, 0x1 ;  /* 0x00000001ff057424 */ /* 0x000fe400078e00ff */
[----:B------:R-:W-:Y:S02]  /*0110*/  IMAD.MOV.U32 R3, RZ, RZ, 0xf ;  /* 0x0000000fff037424 */ /* 0x000fe400078e00ff */
[----:B------:R-:W-:Y:S04]  /*0120*/  DEPBAR.LE SB2, 0x36 ;  /* 0x0000ad800000791a */ /* 0x000fe80000000000 */
[----:B------:R-:W2:Y:S02]  /*0130*/  UTCATOMSWS.FIND_AND_SET.ALIGN UP0, UR5, UR5 ;  /* 0x00000005000575e3 */ /* 0x000ea40008000800 */
[----:B--2---:R-:W-:-:S04]  /*0140*/  PLOP3.LUT P0, PT, PT, PT, UP0, 0x80, 0x8 ;  /* 0x000000000008781c */ /* 0x004fc80003f0f008 */
[----:B------:R-:W-:-:S04]  /*0150*/  SEL R2, RZ, 0xffffffff, !P0 ;  /* 0xffffffffff027807 */ /* 0x000fc80004000000 */
[----:B------:R-:W-:Y:S01]  /*0160*/  ISETP.NE.AND P0, PT, R2, RZ, PT ;  /* 0x000000ff0200720c */ /* 0x000fe20003f05270 */
[----:B------:R-:W-:-:S12]  /*0170*/  IMAD.U32 R2, RZ, RZ, UR5 ;  /* 0x00000005ff027e24 */ /* 0x000fd8000f8e00ff */
[----:B------:R-:W-:Y:S05]  /*0180*/  @P0 BRA `(.L_x_3) ;  /* 0x0000000000240947 */ /* 0x000fea0003800000 */
.L_x_4:
[----:B------:R-:W-:Y:S05]  /*0190*/  NANOSLEEP 0x64 ;  /* 0x000000640000795d */ /* 0x000fea0003800000 */
[----:B------:R-:W-:-:S05]  /*01a0*/  UMOV UR5, 0x4 ;  /* 0x0000000400057882 */ /* 0x000fca0000000000 */
[----:B------:R-:W-:Y:S04]  /*01b0*/  DEPBAR.LE SB2, 0x36 ;  /* 0x0000ad800000791a */ /* 0x000fe80000000000 */
[----:B------:R-:W2:Y:S02]  /*01c0*/  UTCATOMSWS.FIND_AND_SET.ALIGN UP0, UR5, UR5 ;  /* 0x00000005000575e3 */ /* 0x000ea40008000800 */
[----:B--2---:R-:W-:-:S04]  /*01d0*/  PLOP3.LUT P0, PT, PT, PT, UP0, 0x80, 0x8 ;  /* 0x000000000008781c */ /* 0x004fc80003f0f008 */
[----:B------:R-:W-:-:S04]  /*01e0*/  SEL R2, RZ, 0xffffffff, !P0 ;  /* 0xffffffffff027807 */ /* 0x000fc80004000000 */
[----:B------:R-:W-:Y:S01]  /*01f0*/  ISETP.NE.AND P0, PT, R2, RZ, PT ;  /* 0x000000ff0200720c */ /* 0x000fe20003f05270 */
[----:B------:R-:W-:-:S12]  /*0200*/  IMAD.U32 R2, RZ, RZ, UR5 ;  /* 0x00000005ff027e24 */ /* 0x000fd8000f8e00ff */
[----:B------:R-:W-:Y:S05]  /*0210*/  @!P0 BRA `(.L_x_4) ;  /* 0xfffffffc00dc8947 */ /* 0x000fea000383ffff */
.L_x_3:
[C---:B------:R-:W-:Y:S01]  /*0220*/  VIADD R4, R2.reuse, 0x10 ;  /* 0x0000001002047836 */ /* 0x040fe20000000000 */
[----:B------:R-:W-:Y:S01]  /*0230*/  UMOV UR5, 0x50 ;  /* 0x0000005000057882 */ /* 0x000fe20000000000 */
[----:B------:R-:W-:Y:S01]  /*0240*/  SHF.L.U32 R3, R3, R2, RZ ;  /* 0x0000000203037219 */ /* 0x000fe200000006ff */
[----:B------:R-:W-:Y:S01]  /*0250*/  ULEA UR5, UR6, UR5, 0x18 ;  /* 0x0000000506057291 */ /* 0x000fe2000f8ec0ff */
[----:B------:R-:W-:Y:S01]  /*0260*/  IMAD.SHL.U32 R2, R2, 0x20, RZ ;  /* 0x0000002002027824 */ /* 0x000fe200078e00ff */
[----:B------:R-:W-:-:S04]  /*0270*/  SHF.L.U32 R4, R5, R4, RZ ;  /* 0x0000000405047219 */ /* 0x000fc800000006ff */
[----:B------:R-:W-:-:S05]  /*0280*/  LOP3.LUT R3, R4, R3, RZ, 0xfc, !PT ;  /* 0x0000000304037212 */ /* 0x000fca00078efcff */
[----:B------:R2:W-:Y:S04]  /*0290*/  ATOMS.OR RZ, [UR5], R3 ;  /* 0x00000003ffff798c */ /* 0x0005e8000b000005 */
[----:B------:R2:W-:Y:S01]  /*02a0*/  STS [UR4], R2 ;  /* 0x00000002ff007988 */ /* 0x0005e20008000804 */
[----:B------:R-:W-:Y:S05]  /*02b0*/  BRA `(.L_x_2) ;  /* 0x0000000000107947 */ /* 0x000fea0003800000 */
.L_x_1:
[----:B------:R-:W-:Y:S01]  /*02c0*/  IMAD.MOV.U32 R3, RZ, RZ, -0x1 ;  /* 0xffffffffff037424 */ /* 0x000fe200078e00ff */
[----:B------:R-:W-:-:S04]  /*02d0*/  MOV R2, 0x300 ;  /* 0x0000030000027802 */ /* 0x000fc80000000f00 */
[----:B------:R2:W-:Y:S03]  /*02e0*/  STS [UR4], R3 ;  /* 0x00000003ff007988 */ /* 0x0005e60008000804 */
[----:B-12---:R-:W-:Y:S05]  /*02f0*/  CALL.REL.NOINC `($__internal_1_$__cuda_sm10x_tcgen05_guardrail_trap_phase_invalid_during_alloc) ;  /* 0x0000002800687944 */ /* 0x006fea0003c00000 */
.L_x_2:
[----:B------:R-:W-:Y:S05]  /*0300*/  WARPSYNC.ALL ;  /* 0x0000000000007948 */ /* 0x000fea0003800000 */
[----:B------:R-:W-:Y:S01]  /*0310*/  NOP ;  /* 0x0000000000007918 */ /* 0x000fe20000000000 */
.L_x_0:
[----:B------:R-:W3:Y:S08]  /*0320*/  S2UR UR4, SR_CgaCtaId ;  /* 0x00000000000479c3 */ /* 0x000ef00000008800 */
[----:B------:R-:W-:Y:S01]  /*0330*/  BAR.SYNC.DEFER_BLOCKING 0x0 ;  /* 0x0000000000007b1d */ /* 0x000fe20000010000 */
[----:B------:R-:W-:-:S05]  /*0340*/  LOP3.LUT R68, R0, 0x7f, RZ, 0xc0, !PT ;  /* 0x0000007f00447812 */ /* 0x000fca00078ec0ff */
[----:B------:R-:W-:Y:S02]  /*0350*/  UMOV UR8, 0x400 ;  /* 0x0000040000087882 */ /* 0x000fe40000000000 */
[----:B--2---:R-:W2:Y:S08]  /*0360*/  LDC R3, c[0x0][0x398] ;  /* 0x0000e600ff037b82 */ /* 0x004eb00000000800 */
[----:B------:R-:W4:Y:S01]  /*0370*/  LDC R12, c[0x0][0x3a0] ;  /* 0x0000e800ff0c7b82 */ /* 0x000f220000000800 */
[----:B---3--:R-:W-:-:S07]  /*0380*/  ULEA UR8, UR4, UR8, 0x18 ;  /* 0x0000000804087291 */ /* 0x008fce000f8ec0ff */
[----:B------:R-:W3:Y:S02]  /*0390*/  S2UR UR12, SR_CTAID.Y ;  /* 0x00000000000c79c3 */ /* 0x000ee40000002600 */
[----:B------:R-:W5:Y:S06]  /*03a0*/  LDS R4, [UR8] ;  /* 0x00000008ff047984 */ /* 0x000f6c0008000800 */
[----:B------:R-:W-:Y:S06]  /*03b0*/  BAR.SYNC.DEFER_BLOCKING 0x0 ;  /* 0x0000000000007b1d */ /* 0x000fec0000010000 */
[----:B------:R-:W-:Y:S05]  /*03c0*/  @P2 BRA `(.L_x_5) ;  /* 0x0000000000182947 */ /* 0x000fea0003800000 */
[----:B------:R-:W-:Y:S01]  /*03d0*/  ELECT P0, URZ, PT ;  /* 0x0000000000ff782f */ /* 0x000fe20003800000 */
[----:B------:R-:W-:Y:S01]  /*03e0*/  IMAD.MOV.U32 R2, RZ, RZ, 0x1 ;  /* 0x00000001ff027424 */ /* 0x000fe200078e00ff */
[----:B------:R-:W-:Y:S01]  /*03f0*/  UMOV UR5, 0x40 ;  /* 0x0000004000057882 */ /* 0x000fe20000000000 */
[----:B------:R-:W-:Y:S01]  /*0400*/  UVIRTCOUNT.DEALLOC.SMPOOL 0x80 ;  /* 0x000000800000784c */ /* 0x000fe20000000000 */
[----:B------:R-:W-:-:S09]  /*0410*/  ULEA UR5, UR4, UR5, 0x18 ;  /* 0x0000000504057291 */ /* 0x000fd2000f8ec0ff */
[----:B------:R5:W-:Y:S03]  /*0420*/  @P0 STS.U8 [UR5], R2 ;  /* 0x00000002ff000988 */ /* 0x000be60008000005 */
.L_x_5:
[----:B------:R-:W5:Y:S01]  /*0430*/  S2UR UR4, SR_CTAID.Z ;  /* 0x00000000000479c3 */ /* 0x000f620000002700 */
[----:B------:R-:W4:Y:S01]  /*0440*/  LDCU UR5, c[0x0][0x370] ;  /* 0x00006e00ff0577ac */ /* 0x000f220008000800 */
[C---:B------:R-:W-:Y:S01]  /*0450*/  ISETP.GE.U32.AND P0, PT, R68.reuse, 0x20, PT ;  /* 0x000000204400780c */ /* 0x040fe20003f06070 */
[----:B--2--5:R-:W-:Y:S01]  /*0460*/  VIADD R2, R3, 0xffffffff ;  /* 0xffffffff03027836 */ /* 0x024fe20000000000 */
[C---:B------:R-:W-:Y:S01]  /*0470*/  ISETP.NE.U32.AND P3, PT, R68.reuse, RZ, PT ;  /* 0x000000ff4400720c */ /* 0x040fe20003f65070 */
[----:B------:R-:W2:Y:S01]  /*0480*/  LDCU UR6, c[0x0][0x374] ;  /* 0x00006e80ff0677ac */ /* 0x000ea20008000800 */
[----:B------:R-:W-:Y:S01]  /*0490*/  LEA R13, R68, UR8, 0x2 ;  /* 0x00000008440d7c11 */ /* 0x000fe2000f8e10ff */
[----:B----4-:R-:W-:Y:S01]  /*04a0*/  VIADD R10, R12, 0xffffffff ;  /* 0xffffffff0c0a7836 */ /* 0x010fe20000000000 */
[----:B------:R-:W4:Y:S01]  /*04b0*/  S2UR UR13, SR_CTAID.X ;  /* 0x00000000000d79c3 */ /* 0x000f220000002500 */
[----:B------:R-:W5:Y:S01]  /*04c0*/  LDCU.64 UR10, c[0x0][0x3c0] ;  /* 0x00007800ff0a77ac */ /* 0x000f620008000a00 */
[----:B------:R-:W-:Y:S01]  /*04d0*/  R2UR UR24, R4 ;  /* 0x00000000041872ca */ /* 0x000fe200000e0000 */
[----:B------:R-:W-:Y:S04]  /*04e0*/  BSSY.RECONVERGENT B0, `(.L_x_6) ;  /* 0x0000011000007945 */ /* 0x000fe80003800200 */
[----:B------:R3:W-:Y:S01]  /*04f0*/  @!P0 STS [R13], RZ ;  /* 0x000000ff0d008388 */ /* 0x0007e20000000800 */
[----:B------:R-:W-:-:S03]  /*0500*/  NOP ;  /* 0x0000000000007918 */ /* 0x000fc60000000000 */
[----:B------:R3:W-:Y:S02]  /*0510*/  @!P3 STS [UR8+0x24], R2 ;  /* 0x00002402ff00b988 */ /* 0x0007e40008000808 */
[----:B--23--:R-:W-:Y:S02]  /*0520*/  UIMAD UR4, UR4, UR6, UR12 ;  /* 0x00000006040472a4 */ /* 0x00cfe4000f8e020c */
[----:B------:R2:W-:Y:S02]  /*0530*/  @!P3 STS [UR8+0x20], R10 ;  /* 0x0000200aff00b988 */ /* 0x0005e40008000808 */
[----:B----4-:R-:W-:-:S04]  /*0540*/  UIMAD UR4, UR4, UR5, UR13 ;  /* 0x00000005040472a4 */ /* 0x010fc8000f8e020d */
[----:B------:R-:W-:-:S04]  /*0550*/  UIMAD UR4, UR4, 0x180, URZ ;  /* 0x00000180040478a4 */ /* 0x000fc8000f8e02ff */
[----:B-----5:R-:W-:-:S04]  /*0560*/  UIADD3 UR20, UP0, UPT, UR4, UR10, URZ ;  /* 0x0000000a04147290 */ /* 0x020fc8000ff1e0ff */
[----:B------:R-:W-:Y:S01]  /*0570*/  ULEA.HI.X.SX32 UR21, UR4, UR11, 0x1, UP0 ;  /* 0x0000000b04157291 */ /* 0x000fe200080f0eff */
[----:B--2---:R-:W-:Y:S11]  /*0580*/  @P3 BRA `(.L_x_7) ;  /* 0x0000000000183947 */ /* 0x004ff60003800000 */
[----:B------:R-:W2:Y:S01]  /*0590*/  LDS R3, [UR8+0x8] ;  /* 0x00000808ff037984 */ /* 0x000ea20008000800 */
[----:B------:R-:W3:Y:S01]  /*05a0*/  LDC.64 R6, c[0x0][0x380] ;  /* 0x0000e000ff067b82 */ /* 0x000ee20000000a00 */
[----:B------:R-:W-:Y:S02]  /*05b0*/  IMAD.MOV.U32 R4, RZ, RZ, 0x70 ;  /* 0x00000070ff047424 */ /* 0x000fe400078e00ff */
[----:B---3--:R3:W-:Y:S03]  /*05c0*/  STS.64 [UR8], R6 ;  /* 0x00000006ff007988 */ /* 0x0087e60008000a08 */
[----:B--2---:R-:W-:-:S05]  /*05d0*/  LOP3.LUT R3, R3, 0x10, R4, 0xd8, !PT ;  /* 0x0000001003037812 */ /* 0x004fca00078ed804 */
[----:B------:R3:W-:Y:S02]  /*05e0*/  STS [UR8+0x8], R3 ;  /* 0x00000803ff007988 */ /* 0x0007e40008000808 */
.L_x_7:
[----:B------:R-:W-:Y:S05]  /*05f0*/  BSYNC.RECONVERGENT B0 ;  /* 0x0000000000007941 */ /* 0x000fea0003800200 */
.L_x_6:
[----:B------:R-:W-:Y:S04]  /*0600*/  BSSY.RECONVERGENT B0, `(.L_x_8) ;  /* 0x000000a000007945 */ /* 0x000fe80003800200 */
[----:B------:R-:W-:Y:S05]  /*0610*/  @P3 BRA `(.L_x_9) ;  /* 0x0000000000203947 */ /* 0x000fea0003800000 */
[----:B---3--:R-:W2:Y:S01]  /*0620*/  LDS R3, [UR8+0x34] ;  /* 0x00003408ff037984 */ /* 0x008ea20008000800 */
[----:B------:R-:W-:Y:S02]  /*0630*/  IMAD.MOV.U32 R4, RZ, RZ, 0x3f000000 ;  /* 0x3f000000ff047424 */ /* 0x000fe400078e00ff */
[----:B------:R-:W-:Y:S01]  /*0640*/  @!P3 IMAD.MOV.U32 R5, RZ, RZ, 0x3f ;  /* 0x0000003fff05b424 */ /* 0x000fe200078e00ff */
[----:B------:R-:W3:Y:S02]  /*0650*/  @!P3 LDS R6, [UR8+0x38] ;  /* 0x00003808ff06b984 */ /* 0x000ee40008000800 */
[----:B--2---:R-:W-:Y:S02]  /*0660*/  LOP3.LUT R3, R3, 0xff000000, R4, 0xb8, !PT ;  /* 0xff00000003037812 */ /* 0x004fe400078eb804 */
[----:B---3--:R-:W-:-:S03]  /*0670*/  @!P3 LOP3.LUT R4, R6, 0xff, R5, 0xb8, !PT ;  /* 0x000000ff0604b812 */ /* 0x008fc600078eb805 */
[----:B------:R2:W-:Y:S04]  /*0680*/  STS [UR8+0x34], R3 ;  /* 0x00003403ff007988 */ /* 0x0005e80008000808 */
[----:B------:R2:W-:Y:S02]  /*0690*/  @!P3 STS [UR8+0x38], R4 ;  /* 0x00003804ff00b988 */ /* 0x0005e40008000808 */
.L_x_9:
[----:B------:R-:W-:Y:S05]  /*06a0*/  BSYNC.RECONVERGENT B0 ;  /* 0x0000000000007941 */ /* 0x000fea0003800200 */
.L_x_8:
[----:B------:R-:W-:Y:S04]  /*06b0*/  BSSY.RECONVERGENT B0, `(.L_x_10) ;  /* 0x000000e000007945 */ /* 0x000fe80003800200 */
[----:B------:R-:W-:Y:S05]  /*06c0*/  @P3 BRA `(.L_x_11) ;  /* 0x0000000000303947 */ /* 0x000fea0003800000 */
[----:B--2---:R-:W2:Y:S01]  /*06d0*/  LDS R4, [UR8+0x34] ;  /* 0x00003408ff047984 */ /* 0x004ea20008000800 */
[----:B------:R-:W4:Y:S03]  /*06e0*/  LDC.64 R8, c[0x0][0x3a8] ;  /* 0x0000ea00ff087b82 */ /* 0x000f260000000a00 */
[----:B---3--:R-:W3:Y:S01]  /*06f0*/  LDS R3, [UR8+0x1c] ;  /* 0x00001c08ff037984 */ /* 0x008ee20008000800 */
[C---:B----4-:R-:W-:Y:S01]  /*0700*/  SHF.L.U64.HI R6, R8.reuse, 0x1, R9 ;  /* 0x0000000108067819 */ /* 0x050fe20000010209 */
[----:B------:R-:W-:-:S03]  /*0710*/  IMAD.SHL.U32 R5, R8, 0x2, RZ ;  /* 0x0000000208057824 */ /* 0x000fc600078e00ff */
[--C-:B------:R-:W-:Y:S02]  /*0720*/  SHF.R.U32.HI R8, RZ, 0x4, R6.reuse ;  /* 0x00000004ff087819 */ /* 0x100fe40000011606 */
[----:B------:R-:W-:-:S05]  /*0730*/  SHF.R.U64 R5, R5, 0x4, R6 ;  /* 0x0000000405057819 */ /* 0x000fca0000001206 */
[----:B------:R4:W-:Y:S01]  /*0740*/  STS [UR8+0xc], R5 ;  /* 0x00000c05ff007988 */ /* 0x0009e20008000808 */
[----:B--2---:R-:W-:Y:S02]  /*0750*/  LOP3.LUT R4, R4, 0x7, RZ, 0xb8, !PT ;  /* 0x0000000704047812 */ /* 0x004fe400078eb8ff */
[----:B---3--:R-:W-:-:S03]  /*0760*/  LOP3.LUT R3, R3, 0xf, R8, 0xb8, !PT ;  /* 0x0000000f03037812 */ /* 0x008fc600078eb808 */
[----:B------:R4:W-:Y:S04]  /*0770*/  STS [UR8+0x34], R4 ;  /* 0x00003404ff007988 */ /* 0x0009e80008000808 */
[----:B------:R4:W-:Y:S02]  /*0780*/  STS [UR8+0x1c], R3 ;  /* 0x00001c03ff007988 */ /* 0x0009e40008000808 */
.L_x_11:
[----:B------:R-:W-:Y:S05]  /*0790*/  BSYNC.RECONVERGENT B0 ;  /* 0x0000000000007941 */ /* 0x000fea0003800200 */
.L_x_10:
[----:B------:R-:W-:Y:S04]  /*07a0*/  BSSY.RECONVERGENT B1, `(.L_x_12) ;  /* 0x000001a000017945 */ /* 0x000fe80003800200 */
[----:B------:R-:W-:Y:S04]  /*07b0*/  BSSY.RELIABLE B0, `(.L_x_13) ;  /* 0x0000015000007945 */ /* 0x000fe80003800100 */
[----:B------:R-:W-:Y:S05]  /*07c0*/  @P3 BRA `(.L_x_14) ;  /* 0x0000000000203947 */ /* 0x000fea0003800000 */
[----:B--234-:R-:W2:Y:S02]  /*07d0*/  LDS R3, [UR8+0x34] ;  /* 0x00003408ff037984 */ /* 0x01cea40008000800 */
[----:B--2---:R-:W-:-:S05]  /*07e0*/  LOP3.LUT R3, R3, 0x38, RZ, 0xb8, !PT ;  /* 0x0000003803037812 */ /* 0x004fca00078eb8ff */
[----:B------:R2:W-:Y:S01]  /*07f0*/  STS [UR8+0x34], R3 ;  /* 0x00003403ff007988 */ /* 0x0005e20008000808 */
[----:B------:R-:W-:Y:S05]  /*0800*/  @P3 BRA `(.L_x_15) ;  /* 0x0000000000203947 */ /* 0x000fea0003800000 */
[----:B--2---:R-:W2:Y:S01]  /*0810*/  LDS R3, [UR8+0x8] ;  /* 0x00000808ff037984 */ /* 0x004ea20008000800 */
[----:B------:R-:W-:-:S05]  /*0820*/  IMAD.MOV.U32 R4, RZ, RZ, 0x780 ;  /* 0x00000780ff047424 */ /* 0x000fca00078e00ff */
[----:B--2---:R-:W-:-:S05]  /*0830*/  LOP3.LUT R3, R3, 0x300, R4, 0xd8, !PT ;  /* 0x0000030003037812 */ /* 0x004fca00078ed804 */
[----:B------:R5:W-:Y:S02]  /*0840*/  STS [UR8+0x8], R3 ;  /* 0x00000803ff007988 */ /* 0x000be40008000808 */
.L_x_14:
[----:B------:R-:W-:Y:S05]  /*0850*/  @P3 BRA `(.L_x_16) ;  /* 0x0000000000283947 */ /* 0x000fea0003800000 */
[----:B--2345:R-:W2:Y:S02]  /*0860*/  LDS R3, [UR8+0x8] ;  /* 0x00000808ff037984 */ /* 0x03cea40008000800 */
[----:B--2---:R-:W-:-:S05]  /*0870*/  LOP3.LUT R3, R3, 0x1800, RZ, 0xb8, !PT ;  /* 0x0000180003037812 */ /* 0x004fca00078eb8ff */
[----:B------:R3:W-:Y:S02]  /*0880*/  STS [UR8+0x8], R3 ;  /* 0x00000803ff007988 */ /* 0x0007e40008000808 */
.L_x_15:
[----:B------:R-:W-:Y:S05]  /*0890*/  @P3 BREAK.RELIABLE B0 ;  /* 0x0000000000003942 */ /* 0x000fea0003800100 */
[----:B------:R-:W-:Y:S05]  /*08a0*/  @P3 BRA `(.L_x_17) ;  /* 0x0000000000243947 */ /* 0x000fea0003800000 */
[----:B------:R-:W4:Y:S01]  /*08b0*/  LDS R4, [UR8+0x8] ;  /* 0x00000808ff047984 */ /* 0x000f220008000800 */
[----:B--23--:R-:W-:-:S05]  /*08c0*/  IMAD.MOV.U32 R3, RZ, RZ, 0x6000 ;  /* 0x00006000ff037424 */ /* 0x00cfca00078e00ff */
[----:B----4-:R-:W-:-:S04]  /*08d0*/  LOP3.LUT R3, R4, 0x6000, R3, 0xd8, !PT ;  /* 0x0000600004037812 */ /* 0x010fc800078ed803 */
[----:B------:R-:W-:-:S05]  /*08e0*/  LOP3.LUT R3, R3, 0x400000, RZ, 0xb8, !PT ;  /* 0x0040000003037812 */ /* 0x000fca00078eb8ff */
[----:B------:R2:W-:Y:S02]  /*08f0*/  STS [UR8+0x8], R3 ;  /* 0x00000803ff007988 */ /* 0x0005e40008000808 */
.L_x_16:
[----:B------:R-:W-:Y:S05]  /*0900*/  BSYNC.RELIABLE B0 ;  /* 0x0000000000007941 */ /* 0x000fea0003800100 */
.L_x_13:
[----:B--2345:R-:W2:Y:S02]  /*0910*/  @!P3 LDS R3, [UR8+0x8] ;  /* 0x00000808ff03b984 */ /* 0x03cea40008000800 */
[----:B--2---:R-:W-:-:S05]  /*0920*/  @!P3 LOP3.LUT R3, R3, 0x8000, RZ, 0xb8, !PT ;  /* 0x000080000303b812 */ /* 0x004fca00078eb8ff */
[----:B------:R4:W-:Y:S02]  /*0930*/  @!P3 STS [UR8+0x8], R3 ;  /* 0x00000803ff00b988 */ /* 0x0009e40008000808 */
.L_x_17:
[----:B------:R-:W-:Y:S05]  /*0940*/  BSYNC.RECONVERGENT B1 ;  /* 0x0000000000017941 */ /* 0x000fea0003800200 */
.L_x_12:
[----:B------:R-:W-:Y:S05]  /*0950*/  WARPSYNC.ALL ;  /* 0x0000000000007948 */ /* 0x000fea0003800000 */
[----:B------:R-:W-:Y:S01]  /*0960*/  NOP ;  /* 0x0000000000007918 */ /* 0x000fe20000000000 */
[----:B------:R-:W5:Y:S02]  /*0970*/  LDC R6, c[0x0][0x39c] ;  /* 0x0000e700ff067b82 */ /* 0x000f640000000800 */
[----:B-----5:R-:W-:Y:S01]  /*0980*/  VIADD R6, R6, 0xffffffff ;  /* 0xffffffff06067836 */ /* 0x020fe20000000000 */
[----:B------:R-:W-:Y:S06]  /*0990*/  @P0 BRA `(.L_x_18) ;  /* 0x0000000000300947 */ /* 0x000fec0003800000 */
[----:B--234-:R-:W2:Y:S01]  /*09a0*/  S2R R3, SR_LANEID ;  /* 0x0000000000037919 */ /* 0x01cea20000000000 */
[----:B------:R-:W-:Y:S05]  /*09b0*/  WARPSYNC.ALL ;  /* 0x0000000000007948 */ /* 0x000fea0003800000 */
[----:B------:R-:W-:Y:S01]  /*09c0*/  NOP ;  /* 0x0000000000007918 */ /* 0x000fe20000000000 */
[----:B--2---:R-:W-:-:S05]  /*09d0*/  IMAD.SHL.U32 R3, R3, 0x4, RZ ;  /* 0x0000000403037824 */ /* 0x004fca00078e00ff */
[----:B------:R-:W2:Y:S01]  /*09e0*/  LDS R7, [R3+UR8] ;  /* 0x0000000803077984 */ /* 0x000ea20008000800 */
[----:B------:R-:W-:-:S05]  /*09f0*/  IADD3 R4, P1, PT, R3, UR20, RZ ;  /* 0x0000001403047c10 */ /* 0x000fca000ff3e0ff */
[----:B------:R-:W-:-:S05]  /*0a00*/  IMAD.X R5, RZ, RZ, UR21, P1 ;  /* 0x00000015ff057e24 */ /* 0x000fca00088e06ff */
[----:B--2---:R5:W2:Y:S01]  /*0a10*/  ATOMG.E.EXCH.STRONG.GPU PT, RZ, [R4], R7 ;  /* 0x0000000704ff73a8 */ /* 0x004aa200041ee100 */
[----:B------:R-:W-:-:S04]  /*0a20*/  DEPBAR {5,4,3,2,1,0} ;  /* 0x0000003f0000791a */ /* 0x000fc80000000000 */
[----:B------:R-:W3:Y:S02]  /*0a30*/  CCTL.E.C.LDCU.IV.DEEP [UR20] ;  /* 0x0000000014007540 */ /* 0x000ee40009c08000 */
[----:B---3--:R5:W-:Y:S01]  /*0a40*/  UTMACCTL.IV [UR20] ;  /* 0x00000000140079b9 */ /* 0x008be20008000000 */
[----:B------:R-:W-:Y:S01]  /*0a50*/  NOP ;  /* 0x0000000000007918 */ /* 0x000fe20000000000 */
.L_x_18:
[----:B------:R-:W-:Y:S05]  /*0a60*/  @P0 BRA `(.L_x_19) ;  /* 0x00000000000c0947 */ /* 0x000fea0003800000 */
[----:B------:R0:W-:Y:S01]  /*0a70*/  UTMACMDFLUSH ;  /* 0x00000000000079b7 */ /* 0x0001e20000000000 */
[----:B------:R-:W-:Y:S05]  /*0a80*/  @P0 BRA `(.L_x_19) ;  /* 0x0000000000040947 */ /* 0x000fea0003800000 */
[----:B------:R-:W-:-:S04]  /*0a90*/  DEPBAR.LE SB0, 0x0 ;  /* 0x000080000000791a */ /* 0x000fc80000000000 */
.L_x_19:
[----:B------:R-:W-:Y:S05]  /*0aa0*/  WARPSYNC.ALL ;  /* 0x0000000000007948 */ /* 0x000fea0003800000 */
[----:B------:R-:W-:Y:S01]  /*0ab0*/  NOP ;  /* 0x0000000000007918 */ /* 0x000fe20000000000 */
[----:B--2---:R-:W-:Y:S06]  /*0ac0*/  BAR.SYNC.DEFER_BLOCKING 0x0 ;  /* 0x0000000000007b1d */ /* 0x004fec0000010000 */
[----:B------:R-:W-:Y:S02]  /*0ad0*/  BSSY.RECONVERGENT B1, `(.L_x_20) ;  /* 0x000000b000017945 */ /* 0x000fe40003800200 */
[----:B------:R-:W-:Y:S06]  /*0ae0*/  BAR.SYNC.DEFER_BLOCKING 0x0 ;  /* 0x0000000000007b1d */ /* 0x000fec0000010000 */
[----:B------:R2:W-:Y:S01]  /*0af0*/  @!P0 STS [R13], RZ ;  /* 0x000000ff0d008388 */ /* 0x0005e20000000800 */
[----:B------:R-:W-:Y:S01]  /*0b00*/  NOP ;  /* 0x0000000000007918 */ /* 0x000fe20000000000 */
[----:B------:R-:W-:Y:S05]  /*0b10*/  @P3 BRA `(.L_x_21) ;  /* 0x0000000000183947 */ /* 0x000fea0003800000 */
[----:B---34-:R-:W3:Y:S01]  /*0b20*/  LDS R3, [UR8+0x8] ;  /* 0x00000808ff037984 */ /* 0x018ee20008000800 */
[----:B------:R-:W4:Y:S01]  /*0b30*/  LDC.64 R8, c[0x0][0x388] ;  /* 0x0000e200ff087b82 */ /* 0x000f220000000a00 */
[----:B-----5:R-:W-:Y:S02]  /*0b40*/  IMAD.MOV.U32 R4, RZ, RZ, 0x70 ;  /* 0x00000070ff047424 */ /* 0x020fe400078e00ff */
[----:B----4-:R4:W-:Y:S03]  /*0b50*/  STS.64 [UR8], R8 ;  /* 0x00000008ff007988 */ /* 0x0109e60008000a08 */
[----:B---3--:R-:W-:-:S05]  /*0b60*/  LOP3.LUT R3, R3, 0x10, R4, 0xd8, !PT ;  /* 0x0000001003037812 */ /* 0x008fca00078ed804 */
[----:B------:R4:W-:Y:S02]  /*0b70*/  STS [UR8+0x8], R3 ;  /* 0x00000803ff007988 */ /* 0x0009e40008000808 */
.L_x_21:
[----:B-----5:R-:W-:Y:S05]  /*0b80*/  BSYNC.RECONVERGENT B1 ;  /* 0x0000000000017941 */ /* 0x020fea0003800200 */
.L_x_20:
[----:B------:R-:W-:Y:S04]  /*0b90*/  BSSY.RECONVERGENT B1, `(.L_x_22) ;  /* 0x000000a000017945 */ /* 0x000fe80003800200 */
[----:B------:R-:W-:Y:S05]  /*0ba0*/  @P3 BRA `(.L_x_23) ;  /* 0x0000000000203947 */ /* 0x000fea0003800000 */
[----:B---34-:R-:W3:Y:S01]  /*0bb0*/  LDS R3, [UR8+0x34] ;  /* 0x00003408ff037984 */ /* 0x018ee20008000800 */
[----:B------:R-:W-:Y:S02]  /*0bc0*/  IMAD.MOV.U32 R8, RZ, RZ, 0x3f000000 ;  /* 0x3f000000ff087424 */ /* 0x000fe400078e00ff */
[----:B------:R-:W-:Y:S01]  /*0bd0*/  @!P3 IMAD.MOV.U32 R5, RZ, RZ, 0x3f ;  /* 0x0000003fff05b424 */ /* 0x000fe200078e00ff */
[----:B------:R-:W4:Y:S02]  /*0be0*/  @!P3 LDS R4, [UR8+0x38] ;  /* 0x00003808ff04b984 */ /* 0x000f240008000800 */
[----:B---3--:R-:W-:Y:S02]  /*0bf0*/  LOP3.LUT R3, R3, 0xff000000, R8, 0xb8, !PT ;  /* 0xff00000003037812 */ /* 0x008fe400078eb808 */
[----:B----4-:R-:W-:-:S03]  /*0c00*/  @!P3 LOP3.LUT R4, R4, 0xff, R5, 0xb8, !PT ;  /* 0x000000ff0404b812 */ /* 0x010fc600078eb805 */
[----:B------:R5:W-:Y:S04]  /*0c10*/  STS [UR8+0x34], R3 ;  /* 0x00003403ff007988 */ /* 0x000be80008000808 */
[----:B------:R5:W-:Y:S02]  /*0c20*/  @!P3 STS [UR8+0x38], R4 ;  /* 0x00003804ff00b988 */ /* 0x000be40008000808 */
.L_x_23:
[----:B------:R-:W-:Y:S05]  /*0c30*/  BSYNC.RECONVERGENT B1 ;  /* 0x0000000000017941 */ /* 0x000fea0003800200 */
.L_x_22:
[----:B------:R-:W-:Y:S04]  /*0c40*/  BSSY.RECONVERGENT B1, `(.L_x_24) ;  /* 0x0000004000017945 */ /* 0x000fe80003800200 */
[----:B------:R-:W-:Y:S05]  /*0c50*/  @P3 BRA `(.L_x_25) ;  /* 0x0000000000083947 */ /* 0x000fea0003800000 */
[----:B------:R2:W-:Y:S04]  /*0c60*/  STS [UR8+0x24], R10 ;  /* 0x0000240aff007988 */ /* 0x0005e80008000808 */
[----:B------:R2:W-:Y:S02]  /*0c70*/  STS [UR8+0x20], R6 ;  /* 0x00002006ff007988 */ /* 0x0005e40008000808 */
.L_x_25:
[----:B------:R-:W-:Y:S05]  /*0c80*/  BSYNC.RECONVERGENT B1 ;  /* 0x0000000000017941 */ /* 0x000fea0003800200 */
.L_x_24:
[----:B------:R-:W-:Y:S04]  /*0c90*/  BSSY.RECONVERGENT B1, `(.L_x_26) ;  /* 0x000000e000017945 */ /* 0x000fe80003800200 */
[----:B------:R-:W-:Y:S05]  /*0ca0*/  @P3 BRA `(.L_x_27) ;  /* 0x0000000000303947 */ /* 0x000fea0003800000 */
[----:B-----5:R-:W5:Y:S01]  /*0cb0*/  LDS R4, [UR8+0x34] ;  /* 0x00003408ff047984 */ /* 0x020f620008000800 */
[----:B--2---:R-:W2:Y:S03]  /*0cc0*/  LDC.64 R10, c[0x0][0x3b0] ;  /* 0x0000ec00ff0a7b82 */ /* 0x004ea60000000a00 */
[----:B---34-:R-:W3:Y:S01]  /*0cd0*/  LDS R3, [UR8+0x1c] ;  /* 0x00001c08ff037984 */ /* 0x018ee20008000800 */
[C---:B--2---:R-:W-:Y:S01]  /*0ce0*/  SHF.L.U64.HI R8, R10.reuse, 0x1, R11 ;  /* 0x000000010a087819 */ /* 0x044fe2000001020b */
[----:B------:R-:W-:-:S03]  /*0cf0*/  IMAD.SHL.U32 R5, R10, 0x2, RZ ;  /* 0x000000020a057824 */ /* 0x000fc600078e00ff */
[--C-:B------:R-:W-:Y:S02]  /*0d00*/  SHF.R.U32.HI R10, RZ, 0x4, R8.reuse ;  /* 0x00000004ff0a7819 */ /* 0x100fe40000011608 */
[----:B------:R-:W-:-:S05]  /*0d10*/  SHF.R.U64 R5, R5, 0x4, R8 ;  /* 0x0000000405057819 */ /* 0x000fca0000001208 */
[----:B------:R2:W-:Y:S01]  /*0d20*/  STS [UR8+0xc], R5 ;  /* 0x00000c05ff007988 */ /* 0x0005e20008000808 */
[----:B-----5:R-:W-:Y:S02]  /*0d30*/  LOP3.LUT R4, R4, 0x7, RZ, 0xb8, !PT ;  /* 0x0000000704047812 */ /* 0x020fe400078eb8ff */
[----:B---3--:R-:W-:-:S03]  /*0d40*/  LOP3.LUT R3, R3, 0xf, R10, 0xb8, !PT ;  /* 0x0000000f03037812 */ /* 0x008fc600078eb80a */
[----:B------:R2:W-:Y:S04]  /*0d50*/  STS [UR8+0x34], R4 ;  /* 0x00003404ff007988 */ /* 0x0005e80008000808 */
[----:B------:R2:W-:Y:S02]  /*0d60*/  STS [UR8+0x1c], R3 ;  /* 0x00001c03ff007988 */ /* 0x0005e40008000808 */
.L_x_27:
[----:B------:R-:W-:Y:S05]  /*0d70*/  BSYNC.RECONVERGENT B1 ;  /* 0x0000000000017941 */ /* 0x000fea0003800200 */
.L_x_26:
[----:B------:R-:W-:Y:S04]  /*0d80*/  BSSY.RECONVERGENT B2, `(.L_x_28) ;  /* 0x000001a000027945 */ /* 0x000fe80003800200 */
[----:B------:R-:W-:Y:S04]  /*0d90*/  BSSY.RELIABLE B1, `(.L_x_29) ;  /* 0x0000015000017945 */ /* 0x000fe80003800100 */
[----:B------:R-:W-:Y:S05]  /*0da0*/  @P3 BRA `(.L_x_30) ;  /* 0x0000000000203947 */ /* 0x000fea0003800000 */
[----:B--2345:R-:W2:Y:S02]  /*0db0*/  LDS R3, [UR8+0x34] ;  /* 0x00003408ff037984 */ /* 0x03cea40008000800 */
[----:B--2---:R-:W-:-:S05]  /*0dc0*/  LOP3.LUT R3, R3, 0x38, RZ, 0xb8, !PT ;  /* 0x0000003803037812 */ /* 0x004fca00078eb8ff */
[----:B------:R2:W-:Y:S01]  /*0dd0*/  STS [UR8+0x34], R3 ;  /* 0x00003403ff007988 */ /* 0x0005e20008000808 */
[----:B------:R-:W-:Y:S05]  /*0de0*/  @P3 BRA `(.L_x_31) ;  /* 0x0000000000203947 */ /* 0x000fea0003800000 */
[----:B--2---:R-:W2:Y:S01]  /*0df0*/  LDS R3, [UR8+0x8] ;  /* 0x00000808ff037984 */ /* 0x004ea20008000800 */
[----:B------:R-:W-:-:S05]  /*0e00*/  IMAD.MOV.U32 R4, RZ, RZ, 0x780 ;  /* 0x00000780ff047424 */ /* 0x000fca00078e00ff */
[----:B--2---:R-:W-:-:S05]  /*0e10*/  LOP3.LUT R3, R3, 0x300, R4, 0xd8, !PT ;  /* 0x0000030003037812 */ /* 0x004fca00078ed804 */
[----:B------:R2:W-:Y:S02]  /*0e20*/  STS [UR8+0x8], R3 ;  /* 0x00000803ff007988 */ /* 0x0005e40008000808 */
.L_x_30:
[----:B------:R-:W-:Y:S05]  /*0e30*/  @P3 BRA `(.L_x_32) ;  /* 0x0000000000283947 */ /* 0x000fea0003800000 */
[----:B--2345:R-:W2:Y:S02]  /*0e40*/  LDS R3, [UR8+0x8] ;  /* 0x00000808ff037984 */ /* 0x03cea40008000800 */
[----:B--2---:R-:W-:-:S05]  /*0e50*/  LOP3.LUT R3, R3, 0x1800, RZ, 0xb8, !PT ;  /* 0x0000180003037812 */ /* 0x004fca00078eb8ff */
[----:B------:R3:W-:Y:S02]  /*0e60*/  STS [UR8+0x8], R3 ;  /* 0x00000803ff007988 */ /* 0x0007e40008000808 */
.L_x_31:
[----:B------:R-:W-:Y:S05]  /*0e70*/  @P3 BREAK.RELIABLE B1 ;  /* 0x0000000000013942 */ /* 0x000fea0003800100 */
[----:B------:R-:W-:Y:S05]  /*0e80*/  @P3 BRA `(.L_x_33) ;  /* 0x0000000000243947 */ /* 0x000fea0003800000 */
[----:B--23--:R-:W2:Y:S01]  /*0e90*/  LDS R3, [UR8+0x8] ;  /* 0x00000808ff037984 */ /* 0x00cea20008000800 */
[----:B------:R-:W-:-:S05]  /*0ea0*/  IMAD.MOV.U32 R4, RZ, RZ, 0x6000 ;  /* 0x00006000ff047424 */ /* 0x000fca00078e00ff */
[----:B--2---:R-:W-:-:S04]  /*0eb0*/  LOP3.LUT R3, R3, 0x6000, R4, 0xd8, !PT ;  /* 0x0000600003037812 */ /* 0x004fc800078ed804 */
[----:B------:R-:W-:-:S05]  /*0ec0*/  LOP3.LUT R3, R3, 0x400000, RZ, 0xb8, !PT ;  /* 0x0040000003037812 */ /* 0x000fca00078eb8ff */
[----:B------:R2:W-:Y:S02]  /*0ed0*/  STS [UR8+0x8], R3 ;  /* 0x00000803ff007988 */ /* 0x0005e40008000808 */
.L_x_32:
[----:B------:R-:W-:Y:S05]  /*0ee0*/  BSYNC.RELIABLE B1 ;  /* 0x0000000000017941 */ /* 0x000fea0003800100 */
.L_x_29:
[----:B--2345:R-:W2:Y:S02]  /*0ef0*/  @!P3 LDS R3, [UR8+0x8] ;  /* 0x00000808ff03b984 */ /* 0x03cea40008000800 */
[----:B--2---:R-:W-:-:S05]  /*0f00*/  @!P3 LOP3.LUT R3, R3, 0x8000, RZ, 0xb8, !PT ;  /* 0x000080000303b812 */ /* 0x004fca00078eb8ff */
[----:B------:R4:W-:Y:S02]  /*0f10*/  @!P3 STS [UR8+0x8], R3 ;  /* 0x00000803ff00b988 */ /* 0x0009e40008000808 */
.L_x_33:
[----:B------:R-:W-:Y:S05]  /*0f20*/  BSYNC.RECONVERGENT B2 ;  /* 0x0000000000027941 */ /* 0x000fea0003800200 */
.L_x_28:
[----:B------:R-:W-:Y:S05]  /*0f30*/  WARPSYNC.ALL ;  /* 0x0000000000007948 */ /* 0x000fea0003800000 */
[----:B------:R-:W-:Y:S01]  /*0f40*/  NOP ;  /* 0x0000000000007918 */ /* 0x000fe20000000000 */
[----:B------:R-:W-:-:S04]  /*0f50*/  UIADD3 UR5, UPT, UPT, UR4, 0x80, URZ ;  /* 0x0000008004057890 */ /* 0x000fc8000fffe0ff */
[----:B------:R-:W-:-:S04]  /*0f60*/  UIADD3 UR22, UP0, UPT, UR5, UR10, URZ ;  /* 0x0000000a05167290 */ /* 0x000fc8000ff1e0ff */
[----:B------:R-:W-:Y:S01]  /*0f70*/  ULEA.HI.X.SX32 UR23, UR5, UR11, 0x1, UP0 ;  /* 0x0000000b05177291 */ /* 0x000fe200080f0eff */
[----:B------:R-:W-:Y:S11]  /*0f80*/  @P0 BRA `(.L_x_34) ;  /* 0x0000000000300947 */ /* 0x000ff60003800000 */
        /* <DEDUP_REMOVED lines=12> */
.L_x_34:
[----:B------:R-:W-:Y:S05]  /*1050*/  @P0 BRA `(.L_x_35) ;  /* 0x00000000000c0947 */ /* 0x000fea0003800000 */
[----:B------:R0:W-:Y:S01]  /*1060*/  UTMACMDFLUSH ;  /* 0x00000000000079b7 */ /* 0x0001e20000000000 */
[----:B------:R-:W-:Y:S05]  /*1070*/  @P0 BRA `(.L_x_35) ;  /* 0x0000000000040947 */ /* 0x000fea0003800000 */
[----:B------:R-:W-:-:S04]  /*1080*/  DEPBAR.LE SB0, 0x0 ;  /* 0x000080000000791a */ /* 0x000fc80000000000 */
.L_x_35:
        /* <DEDUP_REMOVED lines=8> */
[----:B---345:R-:W3:Y:S01]  /*1110*/  LDS R3, [UR8+0x8] ;  /* 0x00000808ff037984 */ /* 0x038ee20008000800 */
[----:B------:R-:W4:Y:S01]  /*1120*/  LDC.64 R8, c[0x0][0x390] ;  /* 0x0000e400ff087b82 */ /* 0x000f220000000a00 */
[----:B------:R-:W-:Y:S02]  /*1130*/  IMAD.MOV.U32 R4, RZ, RZ, 0x70 ;  /* 0x00000070ff047424 */ /* 0x000fe400078e00ff */
[----:B----4-:R4:W-:Y:S03]  /*1140*/  STS.64 [UR8], R8 ;  /* 0x00000008ff007988 */ /* 0x0109e60008000a08 */
[----:B---3--:R-:W-:-:S05]  /*1150*/  LOP3.LUT R3, R3, 0x10, R4, 0xd8, !PT ;  /* 0x0000001003037812 */ /* 0x008fca00078ed804 */
[----:B------:R4:W-:Y:S02]  /*1160*/  STS [UR8+0x8], R3 ;  /* 0x00000803ff007988 */ /* 0x0009e40008000808 */
.L_x_37:
[----:B-----5:R-:W-:Y:S05]  /*1170*/  BSYNC.RECONVERGENT B2 ;  /* 0x0000000000027941 */ /* 0x020fea0003800200 */
.L_x_36:
[----:B------:R-:W-:Y:S04]  /*1180*/  BSSY.RECONVERGENT B3, `(.L_x_38) ;  /* 0x0000011000037945 */ /* 0x000fe80003800200 */
[----:B------:R-:W-:Y:S04]  /*1190*/  BSSY.RELIABLE B2, `(.L_x_39) ;  /* 0x000000e000027945 */ /* 0x000fe80003800100 */
[----:B------:R-:W-:Y:S05]  /*11a0*/  @P3 BRA `(.L_x_40) ;  /* 0x0000000000243947 */ /* 0x000fea0003800000 */
[----:B---34-:R-:W3:Y:S01]  /*11b0*/  LDS R3, [UR8+0x34] ;  /* 0x00003408ff037984 */ /* 0x018ee20008000800 */
[----:B------:R-:W-:-:S05]  /*11c0*/  IMAD.MOV.U32 R4, RZ, RZ, 0x3f000000 ;  /* 0x3f000000ff047424 */ /* 0x000fca00078e00ff */
[----:B---3--:R-:W-:-:S05]  /*11d0*/  LOP3.LUT R3, R3, 0xff000000, R4, 0xb8, !PT ;  /* 0xff00000003037812 */ /* 0x008fca00078eb804 */
[----:B------:R3:W-:Y:S01]  /*11e0*/  STS [UR8+0x34], R3 ;  /* 0x00003403ff007988 */ /* 0x0007e20008000808 */
[----:B------:R-:W-:Y:S05]  /*11f0*/  @P3 BRA `(.L_x_41) ;  /* 0x00000000001c3947 */ /* 0x000fea0003800000 */
[----:B---3--:R-:W3:Y:S01]  /*1200*/  LDS R3, [UR8+0x38] ;  /* 0x00003808ff037984 */ /* 0x008ee20008000800 */
[----:B------:R-:W-:-:S05]  /*1210*/  IMAD.MOV.U32 R4, RZ, RZ, 0x3f ;  /* 0x0000003fff047424 */ /* 0x000fca00078e00ff */
[----:B---3--:R-:W-:-:S05]  /*1220*/  LOP3.LUT R3, R3, 0xff, R4, 0xb8, !PT ;  /* 0x000000ff03037812 */ /* 0x008fca00078eb804 */
[----:B------:R5:W-:Y:S02]  /*1230*/  STS [UR8+0x38], R3 ;  /* 0x00003803ff007988 */ /* 0x000be40008000808 */
.L_x_40:
[----:B------:R-:W-:Y:S05]  /*1240*/  @P3 BREAK.RELIABLE B2 ;  /* 0x0000000000023942 */ /* 0x000fea0003800100 */
[----:B------:R-:W-:Y:S05]  /*1250*/  @P3 BRA `(.L_x_42) ;  /* 0x00000000000c3947 */ /* 0x000fea0003800000 */
[----:B------:R2:W-:Y:S02]  /*1260*/  STS [UR8+0x20], R6 ;  /* 0x00002006ff007988 */ /* 0x0005e40008000808 */
.L_x_41:
[----:B------:R-:W-:Y:S05]  /*1270*/  BSYNC.RELIABLE B2 ;  /* 0x0000000000027941 */ /* 0x000fea0003800100 */
.L_x_39:
[----:B------:R2:W-:Y:S02]  /*1280*/  @!P3 STS [UR8+0x24], R2 ;  /* 0x00002402ff00b988 */ /* 0x0005e40008000808 */
.L_x_42:
[----:B------:R-:W-:Y:S05]  /*1290*/  BSYNC.RECONVERGENT B3 ;  /* 0x0000000000037941 */ /* 0x000fea0003800200 */
.L_x_38:
[----:B------:R-:W-:Y:S05]  /*12a0*/  WARPSYNC.ALL ;  /* 0x0000000000007948 */ /* 0x000fea0003800000 */
[----:B------:R-:W-:Y:S01]  /*12b0*/  NOP ;  /* 0x0000000000007918 */ /* 0x000fe20000000000 */
[----:B------:R-:W-:Y:S04]  /*12c0*/  BSSY.RECONVERGENT B3, `(.L_x_43) ;  /* 0x000000e000037945 */ /* 0x000fe80003800200 */
[----:B------:R-:W-:Y:S05]  /*12d0*/  @P3 BRA `(.L_x_44) ;  /* 0x0000000000303947 */ /* 0x000fea0003800000 */
[----:B---345:R-:W3:Y:S01]  /*12e0*/  LDS R3, [UR8+0x34] ;  /* 0x00003408ff037984 */ /* 0x038ee20008000800 */
[----:B------:R-:W4:Y:S03]  /*12f0*/  LDC.64 R4, c[0x0][0x3b8] ;  /* 0x0000ee00ff047b82 */ /* 0x000f260000000a00 */
[----:B--2---:R-:W2:Y:S01]  /*1300*/  LDS R2, [UR8+0x1c] ;  /* 0x00001c08ff027984 */ /* 0x004ea20008000800 */
[C---:B----4-:R-:W-:Y:S01]  /*1310*/  SHF.L.U64.HI R5, R4.reuse, 0x1, R5 ;  /* 0x0000000104057819 */ /* 0x050fe20000010205 */
[----:B------:R-:W-:-:S03]  /*1320*/  IMAD.SHL.U32 R4, R4, 0x2, RZ ;  /* 0x0000000204047824 */ /* 0x000fc600078e00ff */
[--C-:B------:R-:W-:Y:S02]  /*1330*/  SHF.R.U32.HI R7, RZ, 0x4, R5.reuse ;  /* 0x00000004ff077819 */ /* 0x100fe40000011605 */
[----:B------:R-:W-:-:S05]  /*1340*/  SHF.R.U64 R4, R4, 0x4, R5 ;  /* 0x0000000404047819 */ /* 0x000fca0000001205 */
[----:B------:R4:W-:Y:S01]  /*1350*/  STS [UR8+0xc], R4 ;  /* 0x00000c04ff007988 */ /* 0x0009e20008000808 */
[----:B---3--:R-:W-:Y:S02]  /*1360*/  LOP3.LUT R3, R3, 0x7, RZ, 0xb8, !PT ;  /* 0x0000000703037812 */ /* 0x008fe400078eb8ff */
[----:B--2---:R-:W-:-:S03]  /*1370*/  LOP3.LUT R2, R2, 0xf, R7, 0xb8, !PT ;  /* 0x0000000f02027812 */ /* 0x004fc600078eb807 */
[----:B------:R4:W-:Y:S04]  /*1380*/  STS [UR8+0x34], R3 ;  /* 0x00003403ff007988 */ /* 0x0009e80008000808 */
[----:B------:R4:W-:Y:S02]  /*1390*/  STS [UR8+0x1c], R2 ;  /* 0x00001c02ff007988 */ /* 0x0009e40008000808 */
.L_x_44:
[----:B------:R-:W-:Y:S05]  /*13a0*/  BSYNC.RECONVERGENT B3 ;  /* 0x0000000000037941 */ /* 0x000fea0003800200 */
.L_x_43:
[----:B------:R-:W-:Y:S04]  /*13b0*/  BSSY.RECONVERGENT B4, `(.L_x_45) ;  /* 0x000001a000047945 */ /* 0x000fe80003800200 */
[----:B------:R-:W-:Y:S04]  /*13c0*/  BSSY.RELIABLE B3, `(.L_x_46) ;  /* 0x0000015000037945 */ /* 0x000fe80003800100 */
[----:B------:R-:W-:Y:S05]  /*13d0*/  @P3 BRA `(.L_x_47) ;  /* 0x0000000000203947 */ /* 0x000fea0003800000 */
[----:B--2-4-:R-:W2:Y:S02]  /*13e0*/  LDS R2, [UR8+0x34] ;  /* 0x00003408ff027984 */ /* 0x014ea40008000800 */
[----:B--2---:R-:W-:-:S05]  /*13f0*/  LOP3.LUT R2, R2, 0x38, RZ, 0xb8, !PT ;  /* 0x0000003802027812 */ /* 0x004fca00078eb8ff */
[----:B------:R2:W-:Y:S01]  /*1400*/  STS [UR8+0x34], R2 ;  /* 0x00003402ff007988 */ /* 0x0005e20008000808 */
[----:B------:R-:W-:Y:S05]  /*1410*/  @P3 BRA `(.L_x_48) ;  /* 0x0000000000203947 */ /* 0x000fea0003800000 */
[----:B--2---:R-:W2:Y:S01]  /*1420*/  LDS R2, [UR8+0x8] ;  /* 0x00000808ff027984 */ /* 0x004ea20008000800 */
[----:B---3-5:R-:W-:-:S05]  /*1430*/  IMAD.MOV.U32 R3, RZ, RZ, 0x780 ;  /* 0x00000780ff037424 */ /* 0x028fca00078e00ff */
[----:B--2---:R-:W-:-:S05]  /*1440*/  LOP3.LUT R2, R2, 0x300, R3, 0xd8, !PT ;  /* 0x0000030002027812 */ /* 0x004fca00078ed803 */
[----:B------:R2:W-:Y:S02]  /*1450*/  STS [UR8+0x8], R2 ;  /* 0x00000802ff007988 */ /* 0x0005e40008000808 */
.L_x_47:
[----:B------:R-:W-:Y:S05]  /*1460*/  @P3 BRA `(.L_x_49) ;  /* 0x0000000000283947 */ /* 0x000fea0003800000 */
[----:B--2-4-:R-:W2:Y:S02]  /*1470*/  LDS R2, [UR8+0x8] ;  /* 0x00000808ff027984 */ /* 0x014ea40008000800 */
[----:B--2---:R-:W-:-:S05]  /*1480*/  LOP3.LUT R2, R2, 0x1800, RZ, 0xb8, !PT ;  /* 0x0000180002027812 */ /* 0x004fca00078eb8ff */
[----:B------:R4:W-:Y:S02]  /*1490*/  STS [UR8+0x8], R2 ;  /* 0x00000802ff007988 */ /* 0x0009e40008000808 */
.L_x_48:
[----:B------:R-:W-:Y:S05]  /*14a0*/  @P3 BREAK.RELIABLE B3 ;  /* 0x0000000000033942 */ /* 0x000fea0003800100 */
[----:B------:R-:W-:Y:S05]  /*14b0*/  @P3 BRA `(.L_x_50) ;  /* 0x0000000000243947 */ /* 0x000fea0003800000 */
[----:B--2-4-:R-:W2:Y:S01]  /*14c0*/  LDS R2, [UR8+0x8] ;  /* 0x00000808ff027984 */ /* 0x014ea20008000800 */
[----:B---3-5:R-:W-:-:S05]  /*14d0*/  IMAD.MOV.U32 R3, RZ, RZ, 0x6000 ;  /* 0x00006000ff037424 */ /* 0x028fca00078e00ff */
[----:B--2---:R-:W-:-:S04]  /*14e0*/  LOP3.LUT R2, R2, 0x6000, R3, 0xd8, !PT ;  /* 0x0000600002027812 */ /* 0x004fc800078ed803 */
[----:B------:R-:W-:-:S05]  /*14f0*/  LOP3.LUT R2, R2, 0x400000, RZ, 0xb8, !PT ;  /* 0x0040000002027812 */ /* 0x000fca00078eb8ff */
[----:B------:R2:W-:Y:S02]  /*1500*/  STS [UR8+0x8], R2 ;  /* 0x00000802ff007988 */ /* 0x0005e40008000808 */
.L_x_49:
[----:B------:R-:W-:Y:S05]  /*1510*/  BSYNC.RELIABLE B3 ;  /* 0x0000000000037941 */ /* 0x000fea0003800100 */
.L_x_46:
[----:B--2-4-:R-:W2:Y:S02]  /*1520*/  @!P3 LDS R2, [UR8+0x8] ;  /* 0x00000808ff02b984 */ /* 0x014ea40008000800 */
[----:B--2---:R-:W-:-:S05]  /*1530*/  @!P3 LOP3.LUT R2, R2, 0x8000, RZ, 0xb8, !PT ;  /* 0x000080000202b812 */ /* 0x004fca00078eb8ff */
[----:B------:R2:W-:Y:S02]  /*1540*/  @!P3 STS [UR8+0x8], R2 ;  /* 0x00000802ff00b988 */ /* 0x0005e40008000808 */
.L_x_50:
[----:B------:R-:W-:Y:S05]  /*1550*/  BSYNC.RECONVERGENT B4 ;  /* 0x0000000000047941 */ /* 0x000fea0003800200 */
.L_x_45:
[----:B------:R-:W-:Y:S05]  /*1560*/  WARPSYNC.ALL ;  /* 0x0000000000007948 */ /* 0x000fea0003800000 */
[----:B------:R-:W-:Y:S01]  /*1570*/  NOP ;  /* 0x0000000000007918 */ /* 0x000fe20000000000 */
[----:B------:R-:W-:-:S04]  /*1580*/  UIADD3 UR4, UPT, UPT, UR4, 0x100, URZ ;  /* 0x0000010004047890 */ /* 0x000fc8000fffe0ff */
[----:B------:R-:W-:-:S04]  /*1590*/  UIADD3 UR10, UP0, UPT, UR4, UR10, URZ ;  /* 0x0000000a040a7290 */ /* 0x000fc8000ff1e0ff */
[----:B------:R-:W-:Y:S01]  /*15a0*/  ULEA.HI.X.SX32 UR11, UR4, UR11, 0x1, UP0 ;  /* 0x0000000b040b7291 */ /* 0x000fe200080f0eff */
[----:B------:R-:W-:Y:S11]  /*15b0*/  @P0 BRA `(.L_x_51) ;  /* 0x0000000000300947 */ /* 0x000ff60003800000 */
[----:B--2-4-:R-:W2:Y:S01]  /*15c0*/  S2R R2, SR_LANEID ;  /* 0x0000000000027919 */ /* 0x014ea20000000000 */
[----:B------:R-:W-:Y:S05]  /*15d0*/  WARPSYNC.ALL ;  /* 0x0000000000007948 */ /* 0x000fea0003800000 */
[----:B------:R-:W-:Y:S01]  /*15e0*/  NOP ;  /* 0x0000000000007918 */ /* 0x000fe20000000000 */
[----:B--2---:R-:W-:-:S05]  /*15f0*/  IMAD.SHL.U32 R4, R2, 0x4, RZ ;  /* 0x0000000402047824 */ /* 0x004fca00078e00ff */
[----:B------:R-:W2:Y:S01]  /*1600*/  LDS R5, [R4+UR8] ;  /* 0x0000000804057984 */ /* 0x000ea20008000800 */
[----:B------:R-:W-:-:S05]  /*1610*/  IADD3 R2, P1, PT, R4, UR10, RZ ;  /* 0x0000000a04027c10 */ /* 0x000fca000ff3e0ff */
[----:B---3-5:R-:W-:-:S05]  /*1620*/  IMAD.X R3, RZ, RZ, UR11, P1 ;  /* 0x0000000bff037e24 */ /* 0x028fca00088e06ff */
[----:B--2---:R2:W3:Y:S01]  /*1630*/  ATOMG.E.EXCH.STRONG.GPU PT, RZ, [R2], R5 ;  /* 0x0000000502ff73a8 */ /* 0x0044e200041ee100 */
[----:B------:R-:W-:-:S04]  /*1640*/  DEPBAR {5,4,3,2,1,0} ;  /* 0x0000003f0000791a */ /* 0x000fc80000000000 */
[----:B------:R-:W4:Y:S02]  /*1650*/  CCTL.E.C.LDCU.IV.DEEP [UR10] ;  /* 0x000000000a007540 */ /* 0x000f240009c08000 */
[----:B----4-:R2:W-:Y:S01]  /*1660*/  UTMACCTL.IV [UR10] ;  /* 0x000000000a0079b9 */ /* 0x0105e20008000000 */
[----:B------:R-:W-:Y:S01]  /*1670*/  NOP ;  /* 0x0000000000007918 */ /* 0x000fe20000000000 */
.L_x_51:
[----:B------:R-:W-:Y:S05]  /*1680*/  @P0 BRA `(.L_x_52) ;  /* 0x00000000000c0947 */ /* 0x000fea0003800000 */
[----:B------:R0:W-:Y:S01]  /*1690*/  UTMACMDFLUSH ;  /* 0x00000000000079b7 */ /* 0x0001e20000000000 */
[----:B------:R-:W-:Y:S05]  /*16a0*/  @P0 BRA `(.L_x_52) ;  /* 0x0000000000040947 */ /* 0x000fea0003800000 */
[----:B------:R-:W-:-:S04]  /*16b0*/  DEPBAR.LE SB0, 0x0 ;  /* 0x000080000000791a */ /* 0x000fc80000000000 */
.L_x_52:
[----:B------:R-:W-:Y:S05]  /*16c0*/  WARPSYNC.ALL ;  /* 0x0000000000007948 */ /* 0x000fea0003800000 */
[----:B------:R-:W-:Y:S01]  /*16d0*/  NOP ;  /* 0x0000000000007918 */ /* 0x000fe20000000000 */
[----:B---3--:R-:W-:Y:S01]  /*16e0*/  BAR.SYNC.DEFER_BLOCKING 0x0 ;  /* 0x0000000000007b1d */ /* 0x008fe20000010000 */
[----:B--2-4-:R-:W-:Y:S01]  /*16f0*/  SHF.R.U32.HI R2, RZ, 0x5, R0 ;  /* 0x00000005ff027819 */ /* 0x014fe20000011600 */
[----:B------:R-:W-:Y:S01]  /*1700*/  USHF.L.U32 UR12, UR12, 0x7, URZ ;  /* 0x000000070c0c7899 */ /* 0x000fe200080006ff */
[----:B------:R-:W-:Y:S02]  /*1710*/  ISETP.GE.AND P0, PT, R12, 0x1, PT ;  /* 0x000000010c00780c */ /* 0x000fe40003f06270 */
[----:B------:R-:W-:Y:S01]  /*1720*/  R2UR UR9, R2 ;  /* 0x00000000020972ca */ /* 0x000fe200000e0000 */
[----:B------:R-:W-:Y:S01]  /*1730*/  VOTEU.ALL UP0, P3 ;  /* 0x0000000000ff7886 */ /* 0x000fe20001800000 */
[----:B------:R-:W-:Y:S01]  /*1740*/  UMOV UR4, 0x1 ;  /* 0x0000000100047882 */ /* 0x000fe20000000000 */
[----:B------:R-:W-:Y:S01]  /*1750*/  VOTEU.ALL UP1, P3 ;  /* 0x0000000000ff7886 */ /* 0x000fe20001820000 */
[----:B------:R-:W-:Y:S02]  /*1760*/  BSSY.RECONVERGENT B4, `(.L_x_53) ;  /* 0x000001a000047945 */ /* 0x000fe40003800200 */
[----:B------:R-:W-:-:S04]  /*1770*/  @!UP0 UIADD3 UR6, UPT, UPT, -UR4, 0x100000, URZ ;  /* 0x0010000004068890 */ /* 0x000fc8000fffe1ff */
[----:B------:R-:W-:Y:S02]  /*1780*/  @!UP0 USHF.L.U32 UR7, UR6, 0xb, URZ ;  /* 0x0000000b06078899 */ /* 0x000fe400080006ff */
[----:B------:R-:W-:Y:S02]  /*1790*/  @!UP0 USHF.L.U32 UR6, UR6, 0x1, URZ ;  /* 0x0000000106068899 */ /* 0x000fe400080006ff */
[----:B------:R-:W-:-:S04]  /*17a0*/  @!UP0 UIADD3 UR4, UPT, UPT, -UR4, 0x100000, URZ ;  /* 0x0010000004048890 */ /* 0x000fc8000fffe1ff */
[----:B------:R-:W-:Y:S02]  /*17b0*/  @!UP0 USHF.L.U32 UR5, UR4, 0xb, URZ ;  /* 0x0000000b04058899 */ /* 0x000fe400080006ff */
[----:B------:R-:W-:Y:S01]  /*17c0*/  @!UP0 USHF.L.U32 UR4, UR4, 0x1, URZ ;  /* 0x0000000104048899 */ /* 0x000fe200080006ff */
[----:B------:R-:W-:Y:S01]  /*17d0*/  VOTEU.ALL UP0, P3 ;  /* 0x0000000000ff7886 */ /* 0x000fe20001800000 */
[----:B------:R-:W2:Y:S04]  /*17e0*/  FENCE.VIEW.ASYNC.S ;  /* 0x00000000000073c6 */ /* 0x000ea80000000000 */
[----:B--2---:R2:W3:Y:S02]  /*17f0*/  @!UP0 SYNCS.EXCH.64 URZ, [UR8+0xc000], UR6 ;  /* 0x00c0000608ff85b2 */ /* 0x0044e40008000100 */
[----:B--2---:R-:W-:-:S02]  /*1800*/  UIADD3 UR6, UPT, UPT, UR8, 0xc010, URZ ;  /* 0x0000c01008067890 */ /* 0x004fc4000fffe0ff */
[----:B------:R-:W-:Y:S02]  /*1810*/  USHF.L.U32 UR7, UR13, 0x6, URZ ;  /* 0x000000060d077899 */ /* 0x000fe400080006ff */
[----:B------:R2:W3:Y:S02]  /*1820*/  @!UP1 SYNCS.EXCH.64 URZ, [UR8+0xc010], UR4 ;  /* 0x00c0100408ff95b2 */ /* 0x0004e40008000100 */
[----:B---3--:R-:W-:Y:S06]  /*1830*/  BAR.SYNC.DEFER_BLOCKING 0x0 ;  /* 0x0000000000007b1d */ /* 0x008fec0000010000 */
[----:B------:R-:W-:Y:S05]  /*1840*/  @P3 BRA `(.L_x_54) ;  /* 0x00000000002c3947 */ /* 0x000fea0003800000 */
[----:B--2---:R-:W-:Y:S02]  /*1850*/  UMOV UR4, 0x1 ;  /* 0x0000000100047882 */ /* 0x004fe40000000000 */
[----:B------:R-:W-:-:S04]  /*1860*/  UIADD3 UR14, UPT, UPT, -UR4, 0x100000, URZ ;  /* 0x00100000040e7890 */ /* 0x000fc8000fffe1ff */
[----:B------:R-:W-:Y:S02]  /*1870*/  USHF.L.U32 UR15, UR14, 0xb, URZ ;  /* 0x0000000b0e0f7899 */ /* 0x000fe400080006ff */
[----:B------:R-:W-:Y:S02]  /*1880*/  USHF.L.U32 UR14, UR14, 0x1, URZ ;  /* 0x000000010e0e7899 */ /* 0x000fe400080006ff */
[----:B------:R-:W-:-:S04]  /*1890*/  UIADD3 UR4, UPT, UPT, -UR4, 0x100000, URZ ;  /* 0x0010000004047890 */ /* 0x000fc8000fffe1ff */
[----:B------:R-:W-:Y:S02]  /*18a0*/  USHF.L.U32 UR5, UR4, 0xb, URZ ;  /* 0x0000000b04057899 */ /* 0x000fe400080006ff */
[----:B------:R-:W-:Y:S01]  /*18b0*/  USHF.L.U32 UR4, UR4, 0x1, URZ ;  /* 0x0000000104047899 */ /* 0x000fe200080006ff */
[----:B------:R-:W2:Y:S03]  /*18c0*/  FENCE.VIEW.ASYNC.S ;  /* 0x00000000000073c6 */ /* 0x000ea60000000000 */
[----:B--2---:R3:W4:Y:S08]  /*18d0*/  SYNCS.EXCH.64 URZ, [UR8+0xc008], UR14 ;  /* 0x00c0080e08ff75b2 */ /* 0x0047300008000100 */
[----:B------:R3:W2:Y:S02]  /*18e0*/  SYNCS.EXCH.64 URZ, [UR8+0xc018], UR4 ;  /* 0x00c0180408ff75b2 */ /* 0x0006a40008000100 */
[----:B---3--:R-:W-:Y:S01]  /*18f0*/  NOP ;  /* 0x0000000000007918 */ /* 0x008fe20000000000 */
.L_x_54:
[----:B--2---:R-:W-:Y:S05]  /*1900*/  BSYNC.RECONVERGENT B4 ;  /* 0x0000000000047941 */ /* 0x004fea0003800200 */
.L_x_53:
[----:B------:R-:W-:Y:S05]  /*1910*/  @!P0 BRA `(.L_x_55) ;  /* 0x0000000800908947 */ /* 0x000fea0003800000 */
[----:B----4-:R-:W-:Y:S01]  /*1920*/  BAR.SYNC.DEFER_BLOCKING 0x0 ;  /* 0x0000000000007b1d */ /* 0x010fe20000010000 */
[----:B------:R-:W-:Y:S01]  /*1930*/  ELECT P1, URZ, PT ;  /* 0x0000000000ff782f */ /* 0x000fe20003820000 */
[----:B------:R-:W-:Y:S01]  /*1940*/  @!P3 IMAD.MOV.U32 R2, RZ, RZ, 0x6000 ;  /* 0x00006000ff02b424 */ /* 0x000fe200078e00ff */
[----:B------:R-:W-:Y:S02]  /*1950*/  UIADD3 UR16, UPT, UPT, UR8, 0x8000, URZ ;  /* 0x0000800008107890 */ /* 0x000fe4000fffe0ff */
[----:B------:R-:W-:Y:S01]  /*1960*/  ISETP.LT.U32.AND P1, PT, R68, 0x20, P1 ;  /* 0x000000204400780c */ /* 0x000fe20000f21070 */
[----:B------:R-:W-:Y:S01]  /*1970*/  UMOV UR19, UR7 ;  /* 0x0000000700137c82 */ /* 0x000fe20008000000 */
[----:B------:R-:W-:Y:S01]  /*1980*/  ELECT P0, URZ, PT ;  /* 0x0000000000ff782f */ /* 0x000fe20003800000 */
[----:B------:R-:W-:-:S03]  /*1990*/  ULOP3.LUT UR4, UR9, 0x1, URZ, 0xc0, !UPT ;  /* 0x0000000109047892 */ /* 0x000fc6000f8ec0ff */
[----:B------:R-:W-:Y:S01]  /*19a0*/  ISETP.LT.U32.AND P0, PT, R68, 0x40, P0 ;  /* 0x000000404400780c */ /* 0x000fe20000701070 */
[----:B------:R-:W-:Y:S02]  /*19b0*/  ULEA UR28, UR4, UR8, 0xd ;  /* 0x00000008041c7291 */ /* 0x000fe4000f8e68ff */
[----:B------:R-:W-:-:S04]  /*19c0*/  ULEA UR30, UR4, UR12, 0x6 ;  /* 0x0000000c041e7291 */ /* 0x000fc8000f8e30ff */
[----:B------:R-:W-:Y:S01]  /*19d0*/  VOTEU.ANY UP0, P1 ;  /* 0x0000000000ff7886 */ /* 0x000fe20000800100 */
[----:B------:R-:W-:-:S04]  /*19e0*/  VOTEU.ANY UP2, P1 ;  /* 0x0000000000ff7886 */ /* 0x000fc80000840100 */
[----:B------:R-:W-:Y:S02]  /*19f0*/  @UP0 UIADD3 UR17, UPT, UPT, UR8, 0xc000, URZ ;  /* 0x0000c00008110890 */ /* 0x000fe4000fffe0ff */
[----:B------:R2:W-:Y:S01]  /*1a00*/  @!P3 SYNCS.ARRIVE.TRANS64 RZ, [UR8+0xc000], R2 ;  /* 0x00c00002ffffb9a7 */ /* 0x0005e20008000008 */
[----:B------:R-:W-:Y:S01]  /*1a10*/  @UP0 UMOV UR18, URZ ;  /* 0x000000ff00120c82 */ /* 0x000fe20008000000 */
[----:B------:R-:W-:Y:S01]  /*1a20*/  BAR.SYNC.DEFER_BLOCKING 0x0 ;  /* 0x0000000000007b1d */ /* 0x000fe20000010000 */
[----:B------:R-:W-:-:S05]  /*1a30*/  UISETP.NE.U32.AND UP0, UPT, UR9, URZ, UPT ;  /* 0x000000ff0900728c */ /* 0x000fca000bf05070 */
[----:B------:R-:W-:Y:S01]  /*1a40*/  VOTEU.ANY UP1, P0 ;  /* 0x0000000000ff7886 */ /* 0x000fe20000020100 */
[----:B------:R-:W-:-:S04]  /*1a50*/  VOTEU.ANY UP3, P0 ;  /* 0x0000000000ff7886 */ /* 0x000fc80000060100 */
[----:B------:R-:W-:Y:S01]  /*1a60*/  @UP1 UIADD3 UR29, UPT, UPT, UR8, 0xc000, URZ ;  /* 0x0000c000081d1890 */ /* 0x000fe2000fffe0ff */
[----:B------:R-:W-:Y:S01]  /*1a70*/  @UP1 UMOV UR31, URZ ;  /* 0x000000ff001f1c82 */ /* 0x000fe20008000000 */
[----:B------:R2:W-:Y:S01]  /*1a80*/  @UP2 UTMALDG.2D [UR16], [UR20] ;  /* 0x00000010140025b4 */ /* 0x0005e20008008000 */
[----:B------:R3:W-:Y:S06]  /*1a90*/  MEMBAR.ALL.CTA ;  /* 0x0000000000007992 */ /* 0x0007ec0000008000 */
[----:B---3--:R-:W3:Y:S02]  /*1aa0*/  FENCE.VIEW.ASYNC.S ;  /* 0x00000000000073c6 */ /* 0x008ee40000000000 */
[----:B---3--:R-:W-:Y:S06]  /*1ab0*/  BAR.SYNC.DEFER_BLOCKING 0x0 ;  /* 0x0000000000007b1d */ /* 0x008fec0000010000 */
[----:B------:R2:W-:Y:S02]  /*1ac0*/  @UP3 UTMALDG.2D [UR28], [UR22] ;  /* 0x0000001c160035b4 */ /* 0x0005e40008008000 */
[----:B------:R-:W-:Y:S06]  /*1ad0*/  BAR.SYNC.DEFER_BLOCKING 0x0 ;  /* 0x0000000000007b1d */ /* 0x000fec0000010000 */
[----:B------:R-:W3:Y:S02]  /*1ae0*/  SYNCS.PHASECHK.TRANS64.TRYWAIT P0, [UR8+0xc000], RZ ;  /* 0x00c000ffff0075a7 */ /* 0x000ee40008001108 */
[----:B--23--:R-:W-:Y:S05]  /*1af0*/  @!P0 BRA `(.L_x_56) ;  /* 0x00000010002c8947 */ /* 0x00cfea0003800000 */
.L_x_70:
[----:B------:R-:W-:Y:S05]  /*1b00*/  BRA.U UP0, `(.L_x_57) ;  /* 0x0000000100787547 */ /* 0x000fea000b800000 */
[----:B------:R-:W-:Y:S02]  /*1b10*/  USHF.R.U32.HI UR14, URZ, 0x4, UR16 ;  /* 0x00000004ff0e7899 */ /* 0x000fe40008011610 */
[----:B------:R-:W-:Y:S02]  /*1b20*/  USHF.R.U32.HI UR13, URZ, 0x4, UR8 ;  /* 0x00000004ff0d7899 */ /* 0x000fe40008011608 */
[----:B------:R-:W-:Y:S02]  /*1b30*/  USGXT.U32 UR14, UR14, 0xe ;  /* 0x0000000e0e0e789a */ /* 0x000fe40008000000 */
[----:B------:R-:W-:Y:S02]  /*1b40*/  USGXT.U32 UR13, UR13, 0xe ;  /* 0x0000000e0d0d789a */ /* 0x000fe40008000000 */
[----:B------:R-:W-:Y:S02]  /*1b50*/  UIADD3 UR32, UP0, UPT, UR14, 0x2, URZ ;  /* 0x000000020e207890 */ /* 0x000fe4000ff1e0ff */
[----:B------:R-:W-:Y:S01]  /*1b60*/  UIADD3 UR30, UP1, UPT, UR13, 0x2000080, URZ ;  /* 0x020000800d1e7890 */ /* 0x000fe2000ff3e0ff */
[----:B------:R-:W-:Y:S01]  /*1b70*/  UMOV UR4, URZ ;  /* 0x000000ff00047c82 */ /* 0x000fe20008000000 */
[----:B------:R-:W-:Y:S01]  /*1b80*/  UMOV UR5, URZ ;  /* 0x000000ff00057c82 */ /* 0x000fe20008000000 */
[----:B------:R-:W-:-:S02]  /*1b90*/  UIADD3.X UR33, UPT, UPT, UR4, 0x40004040, URZ, UP0, !UPT ;  /* 0x4000404004217890 */ /* 0x000fc400087fe4ff */
[----:B------:R-:W-:Y:S02]  /*1ba0*/  UIADD3.X UR31, UPT, UPT, UR5, 0x40004040, URZ, UP1, !UPT ;  /* 0x40004040051f7890 */ /* 0x000fe40008ffe4ff */
[----:B------:R-:W-:Y:S02]  /*1bb0*/  ULOP3.LUT UR4, UR13, 0x2000000, URZ, 0xfc, !UPT ;  /* 0x020000000d047892 */ /* 0x000fe4000f8efcff */
[----:B------:R-:W-:Y:S02]  /*1bc0*/  UIADD3.64 UR16, UPT, UPT, UR32, 0x2, URZ ;  /* 0x0000000220107897 */ /* 0x000fe4000fffe0ff */
[----:B------:R-:W-:Y:S02]  /*1bd0*/  UIADD3.64 UR18, UPT, UPT, UR30, 0x80, URZ ;  /* 0x000000801e127897 */ /* 0x000fe4000fffe0ff */
[----:B------:R-:W-:Y:S02]  /*1be0*/  UIADD3.64 UR26, UPT, UPT, UR32, 0x4, URZ ;  /* 0x00000004201a7897 */ /* 0x000fe4000fffe0ff */
[----:B------:R-:W-:Y:S01]  /*1bf0*/  UIADD3.64 UR28, UPT, UPT, UR30, 0x100, URZ ;  /* 0x000001001e1c7897 */ /* 0x000fe2000fffe0ff */
[----:B------:R-:W-:Y:S01]  /*1c00*/  UMOV UR34, 0x0 ;  /* 0x0000000000227882 */ /* 0x000fe20000000000 */
[----:B------:R-:W-:Y:S01]  /*1c10*/  UMOV UR35, 0x4210010 ;  /* 0x0421001000237882 */ /* 0x000fe20000000000 */
[----:B------:R-:W-:Y:S01]  /*1c20*/  UMOV UR15, 0x40004040 ;  /* 0x40004040000f7882 */ /* 0x000fe20000000000 */
[----:B------:R-:W-:Y:S01]  /*1c30*/  UMOV UR5, 0x40004040 ;  /* 0x4000404000057882 */ /* 0x000fe20000000000 */
[----:B------:R-:W-:Y:S01]  /*1c40*/  UMOV UR36, 0x0 ;  /* 0x0000000000247882 */ /* 0x000fe20000000000 */
[----:B------:R-:W-:Y:S01]  /*1c50*/  UMOV UR37, 0x4210010 ;  /* 0x0421001000257882 */ /* 0x000fe20000000000 */
[----:B------:R-:W-:Y:S01]  /*1c60*/  UMOV UR38, 0x0 ;  /* 0x0000000000267882 */ /* 0x000fe20000000000 */
[----:B------:R-:W-:Y:S01]  /*1c70*/  UMOV UR39, 0x4210010 ;  /* 0x0421001000277882 */ /* 0x000fe20000000000 */
[----:B------:R2:W-:Y:S01]  /*1c80*/  UTCHMMA gdesc[UR14], gdesc[UR4], tmem[UR24], tmem[UR34], idesc[UR35], !UPT ;  /* 0x00ff22040e0075ea */ /* 0x0005e2000f800018 */
[----:B------:R-:W-:Y:S01]  /*1c90*/  UMOV UR40, 0x0 ;  /* 0x0000000000287882 */ /* 0x000fe20000000000 */
[----:B------:R-:W-:Y:S01]  /*1ca0*/  UMOV UR41, 0x4210010 ;  /* 0x0421001000297882 */ /* 0x000fe20000000000 */
[----:B------:R2:W-:Y:S01]  /*1cb0*/  UTCHMMA gdesc[UR32], gdesc[UR30], tmem[UR24], tmem[UR36], idesc[UR37], UPT ;  /* 0x00ff241e200075ea */ /* 0x0005e2000b800018 */
[----:B------:R2:W-:Y:S01]  /*1cc0*/  UTCHMMA gdesc[UR16], gdesc[UR18], tmem[UR24], tmem[UR38], idesc[UR39], UPT ;  /* 0x00ff2612100075ea */ /* 0x0005e2000b800018 */
[----:B------:R2:W-:Y:S01]  /*1cd0*/  UTCHMMA gdesc[UR26], gdesc[UR28], tmem[UR24], tmem[UR40], idesc[UR41], UPT ;  /* 0x00ff281c1a0075ea */ /* 0x0005e2000b800018 */
[----:B------:R-:W-:Y:S01]  /*1ce0*/  NOP ;  /* 0x0000000000007918 */ /* 0x000fe20000000000 */
.L_x_57:
[----:B------:R-:W-:Y:S01]  /*1cf0*/  ELECT P0, URZ, PT ;  /* 0x0000000000ff782f */ /* 0x000fe20003800000 */
[----:B--2---:R-:W-:Y:S01]  /*1d00*/  UMOV UR4, UR6 ;  /* 0x0000000600047c82 */ /* 0x004fe20008000000 */
[----:B------:R-:W-:Y:S02]  /*1d10*/  UMOV UR5, URZ ;  /* 0x000000ff00057c82 */ /* 0x000fe40008000000 */
[----:B------:R-:W-:-:S13]  /*1d20*/  ISETP.LT.U32.AND P0, PT, R68, 0x20, P0 ;  /* 0x000000204400780c */ /* 0x000fda0000701070 */
[----:B------:R-:W-:Y:S01]  /*1d30*/  VOTEU.ANY UP0, P0 ;  /* 0x0000000000ff7886 */ /* 0x000fe20000000100 */
[----:B------:R-:W-:Y:S01]  /*1d40*/  VOTEU.ANY UP1, P0 ;  /* 0x0000000000ff7886 */ /* 0x000fe20000020100 */
[----:B------:R-:W-:-:S03]  /*1d50*/  ISETP.GE.U32.AND P0, PT, R12, 0x41, PT ;  /* 0x000000410c00780c */ /* 0x000fc60003f06070 */
[----:B------:R-:W-:Y:S02]  /*1d60*/  @UP0 UMOV UR4, UR4 ;  /* 0x0000000400040c82 */ /* 0x000fe40008000000 */
[----:B------:R2:W-:Y:S01]  /*1d70*/  @UP1 UTCBAR [UR4], URZ ;  /* 0x000000ff040013e9 */ /* 0x0005e200080000ff */
[----:B------:R-:W-:Y:S06]  /*1d80*/  BAR.SYNC.DEFER_BLOCKING 0x0 ;  /* 0x0000000000007b1d */ /* 0x000fec0000010000 */
[----:B------:R-:W3:Y:S02]  /*1d90*/  SYNCS.PHASECHK.TRANS64.TRYWAIT P1, [UR8+0xc010], RZ ;  /* 0x00c010ffff0075a7 */ /* 0x000ee40008021108 */
[----:B--23--:R-:W-:Y:S05]  /*1da0*/  @!P1 BRA `(.L_x_58) ;  /* 0x0000000c008c9947 */ /* 0x00cfea0003800000 */
.L_x_71:
[----:B------:R-:W-:Y:S01]  /*1db0*/  IMAD.MOV.U32 R2, RZ, RZ, RZ ;  /* 0x000000ffff027224 */ /* 0x000fe200078e00ff */
[----:B------:R-:W-:Y:S06]  /*1dc0*/  @!P0 BRA `(.L_x_55) ;  /* 0x0000000400648947 */ /* 0x000fec0003800000 */
[----:B------:R-:W2:Y:S01]  /*1dd0*/  LDCU UR25, c[0x0][0x3a0] ;  /* 0x00007400ff1977ac */ /* 0x000ea20008000800 */
[----:B------:R-:W-:Y:S01]  /*1de0*/  UMOV UR13, 0x1 ;  /* 0x00000001000d7882 */ /* 0x000fe20000000000 */
[----:B------:R-:W-:-:S05]  /*1df0*/  UMOV UR6, 0x40 ;  /* 0x0000004000067882 */ /* 0x000fca0000000000 */
.L_x_62:
[----:B------:R-:W-:Y:S01]  /*1e00*/  BAR.SYNC.DEFER_BLOCKING 0x0 ;  /* 0x0000000000007b1d */ /* 0x000fe20000010000 */
[----:B------:R-:W-:Y:S01]  /*1e10*/  ULEA UR17, UR13, UR8, 0x3 ;  /* 0x000000080d117291 */ /* 0x000fe2000f8e18ff */
[----:B-----5:R-:W-:Y:S01]  /*1e20*/  @!P3 IMAD.MOV.U32 R3, RZ, RZ, 0x6000 ;  /* 0x00006000ff03b424 */ /* 0x020fe200078e00ff */
[----:B------:R-:W-:Y:S01]  /*1e30*/  ELECT P1, URZ, PT ;  /* 0x0000000000ff782f */ /* 0x000fe20003820000 */
[----:B------:R-:W-:-:S03]  /*1e40*/  ULEA UR4, UR13, UR8, 0xd ;  /* 0x000000080d047291 */ /* 0x000fc6000f8e68ff */
[----:B------:R-:W-:Y:S02]  /*1e50*/  ISETP.LT.U32.AND P1, PT, R68, 0x20, P1 ;  /* 0x000000204400780c */ /* 0x000fe40000f21070 */
[----:B------:R-:W-:Y:S01]  /*1e60*/  ELECT P0, URZ, PT ;  /* 0x0000000000ff782f */ /* 0x000fe20003800000 */
[----:B------:R-:W-:-:S03]  /*1e70*/  UIADD3 UR4, UPT, UPT, UR4, 0x8000, URZ ;  /* 0x0000800004047890 */ /* 0x000fc6000fffe0ff */
[----:B------:R-:W-:Y:S01]  /*1e80*/  ISETP.LT.U32.AND P0, PT, R68, 0x40, P0 ;  /* 0x000000404400780c */ /* 0x000fe20000701070 */
[----:B------:R-:W-:Y:S02]  /*1e90*/  ULEA UR14, UR13, UR8, 0xe ;  /* 0x000000080d0e7291 */ /* 0x000fe4000f8e70ff */
[----:B------:R-:W-:Y:S01]  /*1ea0*/  ULOP3.LUT UR15, UR9, 0x1, URZ, 0xc0, !UPT ;  /* 0x00000001090f7892 */ /* 0x000fe2000f8ec0ff */
[----:B------:R-:W-:-:S03]  /*1eb0*/  UMOV UR31, UR6 ;  /* 0x00000006001f7c82 */ /* 0x000fc60008000000 */
[----:B------:R-:W-:Y:S01]  /*1ec0*/  ULEA UR28, UR15, UR14, 0xd ;  /* 0x0000000e0f1c7291 */ /* 0x000fe2000f8e68ff */
[----:B------:R-:W-:Y:S01]  /*1ed0*/  VOTEU.ANY UP0, P1 ;  /* 0x0000000000ff7886 */ /* 0x000fe20000800100 */
[----:B------:R-:W-:Y:S01]  /*1ee0*/  ULEA UR30, UR15, UR12, 0x6 ;  /* 0x0000000c0f1e7291 */ /* 0x000fe2000f8e30ff */
[----:B------:R3:W-:Y:S03]  /*1ef0*/  @!P3 SYNCS.ARRIVE.TRANS64 RZ, [UR17+0xc000], R3 ;  /* 0x00c00003ffffb9a7 */ /* 0x0007e60008000011 */
[----:B------:R-:W-:Y:S01]  /*1f00*/  VOTEU.ANY UP1, P0 ;  /* 0x0000000000ff7886 */ /* 0x000fe20000020100 */
[----:B------:R-:W-:Y:S01]  /*1f10*/  @UP0 UIADD3 UR5, UPT, UPT, UR17, 0xc000, URZ ;  /* 0x0000c00011050890 */ /* 0x000fe2000fffe0ff */
[----:B------:R-:W-:Y:S01]  /*1f20*/  VOTEU.ANY UP0, P1 ;  /* 0x0000000000ff7886 */ /* 0x000fe20000800100 */
[----:B------:R-:W-:Y:S02]  /*1f30*/  BAR.SYNC.DEFER_BLOCKING 0x0 ;  /* 0x0000000000007b1d */ /* 0x000fe40000010000 */
[----:B------:R-:W-:Y:S01]  /*1f40*/  @UP1 UIADD3 UR29, UPT, UPT, UR17, 0xc000, URZ ;  /* 0x0000c000111d1890 */ /* 0x000fe2000fffe0ff */
[----:B---3--:R-:W-:-:S03]  /*1f50*/  IMAD.U32 R3, R2, -0x80000000, RZ ;  /* 0x8000000002037824 */ /* 0x008fc600078e00ff */
[----:B------:R-:W-:Y:S01]  /*1f60*/  VOTEU.ANY UP1, P0 ;  /* 0x0000000000ff7886 */ /* 0x000fe20000020100 */
[----:B------:R3:W-:Y:S01]  /*1f70*/  @UP0 UTMALDG.2D [UR4], [UR20] ;  /* 0x00000004140005b4 */ /* 0x0007e20008008000 */
[----:B------:R-:W-:Y:S01]  /*1f80*/  UISETP.NE.U32.AND UP0, UPT, UR9, URZ, UPT ;  /* 0x000000ff0900728c */ /* 0x000fe2000bf05070 */
[----:B------:R4:W-:Y:S06]  /*1f90*/  MEMBAR.ALL.CTA ;  /* 0x0000000000007992 */ /* 0x0009ec0000008000 */
[----:B----4-:R-:W4:Y:S02]  /*1fa0*/  FENCE.VIEW.ASYNC.S ;  /* 0x00000000000073c6 */ /* 0x010f240000000000 */
[----:B----4-:R-:W-:Y:S06]  /*1fb0*/  BAR.SYNC.DEFER_BLOCKING 0x0 ;  /* 0x0000000000007b1d */ /* 0x010fec0000010000 */
[----:B------:R3:W-:Y:S02]  /*1fc0*/  @UP1 UTMALDG.2D [UR28], [UR22] ;  /* 0x0000001c160015b4 */ /* 0x0007e40008008000 */
[----:B------:R-:W-:Y:S06]  /*1fd0*/  BAR.SYNC.DEFER_BLOCKING 0x0 ;  /* 0x0000000000007b1d */ /* 0x000fec0000010000 */
[----:B------:R-:W4:Y:S02]  /*1fe0*/  SYNCS.PHASECHK.TRANS64.TRYWAIT P0, [UR17+0xc000], R3 ;  /* 0x00c00003ff0075a7 */ /* 0x000f240008001111 */
[----:B---34-:R-:W-:Y:S05]  /*1ff0*/  @!P0 BRA `(.L_x_59) ;  /* 0x0000000c00048947 */ /* 0x018fea0003800000 */
.L_x_72:
        /* <DEDUP_REMOVED lines=11> */
[----:B------:R-:W-:Y:S02]  /*20b0*/  UIADD3 UR28, UP0, UPT, UR18, 0x2, URZ ;  /* 0x00000002121c7890 */ /* 0x000fe4000ff1e0ff */
[----:B------:R-:W-:Y:S02]  /*20c0*/  UIADD3 UR30, UP1, UPT, UR26, 0x80, URZ ;  /* 0x000000801a1e7890 */ /* 0x000fe4000ff3e0ff */
[----:B------:R-:W-:Y:S02]  /*20d0*/  UIADD3 UR32, UP2, UPT, UR18, 0x4, URZ ;  /* 0x0000000412207890 */ /* 0x000fe4000ff5e0ff */
[----:B------:R-:W-:Y:S02]  /*20e0*/  UIADD3 UR34, UP3, UPT, UR26, 0x100, URZ ;  /* 0x000001001a227890 */ /* 0x000fe4000ff7e0ff */
[----:B------:R-:W-:-:S02]  /*20f0*/  ULOP3.LUT UR4, UR15, 0x2000000, URZ, 0xfc, !UPT ;  /* 0x020000000f047892 */ /* 0x000fc4000f8efcff */
[----:B------:R-:W-:Y:S02]  /*2100*/  UIADD3.X UR29, UPT, UPT, UR19, URZ, URZ, UP0, !UPT ;  /* 0x000000ff131d7290 */ /* 0x000fe400087fe4ff */
[----:B------:R-:W-:Y:S02]  /*2110*/  UIADD3.X UR31, UPT, UPT, UR27, URZ, URZ, UP1, !UPT ;  /* 0x000000ff1b1f7290 */ /* 0x000fe40008ffe4ff */
[----:B------:R-:W-:Y:S02]  /*2120*/  UIADD3.X UR33, UPT, UPT, UR19, URZ, URZ, UP2, !UPT ;  /* 0x000000ff13217290 */ /* 0x000fe400097fe4ff */
[----:B------:R-:W-:Y:S01]  /*2130*/  UIADD3.X UR35, UPT, UPT, UR27, URZ, URZ, UP3, !UPT ;  /* 0x000000ff1b237290 */ /* 0x000fe20009ffe4ff */
        /* <DEDUP_REMOVED lines=8> */
[----:B------:R3:W-:Y:S01]  /*21c0*/  UTCHMMA gdesc[UR14], gdesc[UR4], tmem[UR24], tmem[UR36], idesc[UR37], UPT ;  /* 0x00ff24040e0075ea */ /* 0x0007e2000b800018 */
[----:B------:R-:W-:Y:S01]  /*21d0*/  UMOV UR42, 0x0 ;  /* 0x00000000002a7882 */ /* 0x000fe20000000000 */
[----:B------:R-:W-:Y:S01]  /*21e0*/  UMOV UR43, 0x4210010 ;  /* 0x04210010002b7882 */ /* 0x000fe20000000000 */
[----:B------:R3:W-:Y:S01]  /*21f0*/  UTCHMMA gdesc[UR18], gdesc[UR26], tmem[UR24], tmem[UR38], idesc[UR39], UPT ;  /* 0x00ff261a120075ea */ /* 0x0007e2000b800018 */
[----:B------:R3:W-:Y:S01]  /*2200*/  UTCHMMA gdesc[UR28], gdesc[UR30], tmem[UR24], tmem[UR40], idesc[UR41], UPT ;  /* 0x00ff281e1c0075ea */ /* 0x0007e2000b800018 */
[----:B------:R3:W-:Y:S01]  /*2210*/  UTCHMMA gdesc[UR32], gdesc[UR34], tmem[UR24], tmem[UR42], idesc[UR43], UPT ;  /* 0x00ff2a22200075ea */ /* 0x0007e2000b800018 */
[----:B------:R-:W-:Y:S01]  /*2220*/  NOP ;  /* 0x0000000000007918 */ /* 0x000fe20000000000 */
.L_x_60:
[----:B------:R-:W-:Y:S01]  /*2230*/  ELECT P0, URZ, PT ;  /* 0x0000000000ff782f */ /* 0x000fe20003800000 */
[----:B---3--:R-:W-:-:S03]  /*2240*/  UIADD3 UR4, UPT, UPT, UR17, 0xc010, URZ ;  /* 0x0000c01011047890 */ /* 0x008fc6000fffe0ff */
[----:B------:R-:W-:Y:S01]  /*2250*/  ISETP.LT.U32.AND P0, PT, R68, 0x20, P0 ;  /* 0x000000204400780c */ /* 0x000fe20000701070 */
[----:B------:R-:W-:-:S12]  /*2260*/  UMOV UR5, URZ ;  /* 0x000000ff00057c82 */ /* 0x000fd80008000000 */
[----:B------:R-:W-:Y:S01]  /*2270*/  VOTEU.ANY UP0, P0 ;  /* 0x0000000000ff7886 */ /* 0x000fe20000000100 */
[----:B------:R-:W-:-:S04]  /*2280*/  VOTEU.ANY UP1, P0 ;  /* 0x0000000000ff7886 */ /* 0x000fc80000020100 */
[----:B------:R-:W-:Y:S02]  /*2290*/  @UP0 UMOV UR4, UR4 ;  /* 0x0000000400040c82 */ /* 0x000fe40008000000 */
[----:B------:R3:W-:Y:S01]  /*22a0*/  @UP1 UTCBAR [UR4], URZ ;  /* 0x000000ff040013e9 */ /* 0x0007e200080000ff */
[----:B------:R-:W-:Y:S06]  /*22b0*/  BAR.SYNC.DEFER_BLOCKING 0x0 ;  /* 0x0000000000007b1d */ /* 0x000fec0000010000 */
[----:B------:R-:W4:Y:S02]  /*22c0*/  SYNCS.PHASECHK.TRANS64.TRYWAIT P0, [UR17+0xc010], R3 ;  /* 0x00c01003ff0075a7 */ /* 0x000f240008001111 */
[----:B---34-:R-:W-:Y:S05]  /*22d0*/  @!P0 BRA `(.L_x_61) ;  /* 0x0000000800588947 */ /* 0x018fea0003800000 */
.L_x_73:
[----:B------:R-:W-:Y:S02]  /*22e0*/  UIADD3 UR13, UPT, UPT, UR13, 0x1, URZ ;  /* 0x000000010d0d7890 */ /* 0x000fe4000fffe0ff */
[----:B------:R-:W-:Y:S02]  /*22f0*/  UIADD3 UR6, UPT, UPT, UR6, 0x40, URZ ;  /* 0x0000004006067890 */ /* 0x000fe4000fffe0ff */
[----:B------:R-:W-:-:S04]  /*2300*/  UISETP.NE.U32.AND UP0, UPT, UR13, 0x2, UPT ;  /* 0x000000020d00788c */ /* 0x000fc8000bf05070 */
[----:B------:R-:W-:Y:S02]  /*2310*/  USEL UR13, UR13, URZ, UP0 ;  /* 0x000000ff0d0d7287 */ /* 0x000fe40008000000 */
[----:B------:R-:W-:Y:S02]  /*2320*/  USEL UR4, URZ, 0x1, UP0 ;  /* 0x00000001ff047887 */ /* 0x000fe40008000000 */
[----:B--2---:R-:W-:-:S04]  /*2330*/  UISETP.GE.AND UP0, UPT, UR6, UR25, UPT ;  /* 0x000000190600728c */ /* 0x004fc8000bf06270 */
[----:B------:R-:W-:-:S05]  /*2340*/  LOP3.LUT R2, R2, UR4, RZ, 0x3c, !PT ;  /* 0x0000000402027c12 */ /* 0x000fca000f8e3cff */
[----:B------:R-:W-:Y:S05]  /*2350*/  BRA.U !UP0, `(.L_x_62) ;  /* 0xfffffff908a87547 */ /* 0x000fea000b83ffff */
.L_x_55:
[----:B----4-:R-:W-:Y:S06]  /*2360*/  BAR.SYNC.DEFER_BLOCKING 0x0 ;  /* 0x0000000000007b1d */ /* 0x010fec0000010000 */
[----:B------:R-:W-:Y:S04]  /*2370*/  BSSY.RECONVERGENT B4, `(.L_x_63) ;  /* 0x0000004000047945 */ /* 0x000fe80003800200 */
[----:B------:R-:W-:Y:S05]  /*2380*/  @P3 BRA `(.L_x_64) ;  /* 0x0000000000083947 */ /* 0x000fea0003800000 */
[----:B------:R-:W2:Y:S02]  /*2390*/  SYNCS.CCTL.IV [UR8+0xc000] ;  /* 0x00c00000ff0079b1 */ /* 0x000ea40008000008 */
[----:B--2---:R-:W2:Y:S02]  /*23a0*/  SYNCS.CCTL.IV [UR8+0xc010] ;  /* 0x00c01000ff0079b1 */ /* 0x004ea40008000008 */
.L_x_64:
[----:B------:R-:W-:Y:S05]  /*23b0*/  BSYNC.RECONVERGENT B4 ;  /* 0x0000000000047941 */ /* 0x000fea0003800200 */
.L_x_63:
[----:B--2---:R-:W-:Y:S06]  /*23c0*/  BAR.SYNC.DEFER_BLOCKING 0x0 ;  /* 0x0000000000007b1d */ /* 0x004fec0000010000 */
[----:B------:R-:W-:Y:S04]  /*23d0*/  BSSY.RECONVERGENT B4, `(.L_x_65) ;  /* 0x0000004000047945 */ /* 0x000fe80003800200 */
[----:B------:R-:W-:Y:S05]  /*23e0*/  @P3 BRA `(.L_x_66) ;  /* 0x0000000000083947 */ /* 0x000fea0003800000 */
[----:B------:R-:W2:Y:S02]  /*23f0*/  SYNCS.CCTL.IV [UR8+0xc008] ;  /* 0x00c00800ff0079b1 */ /* 0x000ea40008000008 */
[----:B--2---:R-:W2:Y:S02]  /*2400*/  SYNCS.CCTL.IV [UR8+0xc018] ;  /* 0x00c01800ff0079b1 */ /* 0x004ea40008000008 */
.L_x_66:
[----:B------:R-:W-:Y:S05]  /*2410*/  BSYNC.RECONVERGENT B4 ;  /* 0x0000000000047941 */ /* 0x000fea0003800200 */
.L_x_65:
[----:B------:R-:W-:Y:S01]  /*2420*/  USHF.L.U32 UR4, UR9, 0x15, URZ ;  /* 0x0000001509047899 */ /* 0x000fe200080006ff */
[C---:B------:R-:W-:Y:S01]  /*2430*/  IMAD.SHL.U32 R4, R0.reuse, 0x80, RZ ;  /* 0x0000008000047824 */ /* 0x040fe200078e00ff */
[----:B------:R-:W-:Y:S01]  /*2440*/  ELECT P0, URZ, PT ;  /* 0x0000000000ff782f */ /* 0x000fe20003800000 */
[C---:B------:R-:W-:Y:S01]  /*2450*/  IMAD.SHL.U32 R2, R0.reuse, 0x40, RZ ;  /* 0x0000004000027824 */ /* 0x040fe200078e00ff */
[----:B------:R-:W-:Y:S01]  /*2460*/  ULOP3.LUT UR4, UR4, 0x600000, URZ, 0xc0, !UPT ;  /* 0x0060000004047892 */ /* 0x000fe2000f8ec0ff */
[----:B-----5:R-:W-:Y:S01]  /*2470*/  IMAD.SHL.U32 R3, R0, 0x10, RZ ;  /* 0x0000001000037824 */ /* 0x020fe200078e00ff */
[----:B------:R-:W-:Y:S01]  /*2480*/  LOP3.LUT R5, R4, 0x780, RZ, 0xc0, !PT ;  /* 0x0000078004057812 */ /* 0x000fe200078ec0ff */
[----:B------:R-:W-:Y:S01]  /*2490*/  IMAD.SHL.U32 R0, R0, 0x200, RZ ;  /* 0x0000020000007824 */ /* 0x000fe200078e00ff */
[----:B------:R-:W-:Y:S01]  /*24a0*/  LOP3.LUT R2, R2, 0x1800, RZ, 0xc0, !PT ;  /* 0x0000180002027812 */ /* 0x000fe200078ec0ff */
[----:B------:R-:W-:Y:S01]  /*24b0*/  UIADD3 UR4, UPT, UPT, UR24, UR4, URZ ;  /* 0x0000000418047290 */ /* 0x000fe2000fffe0ff */
[----:B------:R-:W-:Y:S01]  /*24c0*/  ISETP.LT.U32.AND P0, PT, R68, 0x40, P0 ;  /* 0x000000404400780c */ /* 0x000fe20000701070 */
[----:B------:R-:W-:Y:S01]  /*24d0*/  ULOP3.LUT UR9, UR9, 0x1, URZ, 0xc0, !UPT ;  /* 0x0000000109097892 */ /* 0x000fe2000f8ec0ff */
[----:B------:R-:W-:Y:S01]  /*24e0*/  LOP3.LUT R5, R5, 0x2000, R0, 0xf8, !PT ;  /* 0x0000200005057812 */ /* 0x000fe200078ef800 */
[----:B------:R-:W-:Y:S01]  /*24f0*/  UMOV UR6, UR7 ;  /* 0x0000000700067c82 */ /* 0x000fe20008000000 */
[----:B------:R-:W-:Y:S01]  /*2500*/  LOP3.LUT R2, R2, 0x70, R3, 0xf8, !PT ;  /* 0x0000007002027812 */ /* 0x000fe200078ef803 */
[----:B------:R-:W-:-:S03]  /*2510*/  ULEA UR5, UR9, UR12, 0x6 ;  /* 0x0000000c09057291 */ /* 0x000fc6000f8e30ff */
[----:B------:R-:W-:Y:S02]  /*2520*/  LOP3.LUT R0, R5, R2, RZ, 0xfc, !PT ;  /* 0x0000000205007212 */ /* 0x000fe400078efcff */
[----:B------:R-:W-:Y:S01]  /*2530*/  LDTM.16dp32bit_t0_t15.x64 R4, tmem[UR4] ;  /* 0x00000004000479ee */ /* 0x000fe20008b00000 */
[----:B------:R-:W3:Y:S01]  /*2540*/  LDTM.16dp32bit_t16_t31.x64 R4, tmem[UR4+0x40] ;  /* 0x00004004000479ee */ /* 0x000ee20008b20000 */
[----:B------:R-:W-:Y:S01]  /*2550*/  NOP ;  /* 0x0000000000007918 */ /* 0x000fe20000000000 */
[C---:B------:R-:W-:Y:S01]  /*2560*/  LOP3.LUT R2, R0.reuse, 0x10, RZ, 0x3c, !PT ;  /* 0x0000001000027812 */ /* 0x040fe200078e3cff */
[----:B------:R-:W-:Y:S01]  /*2570*/  ULEA UR4, UR9, UR8, 0xd ;  /* 0x0000000809047291 */ /* 0x000fe2000f8e68ff */
[----:B------:R-:W-:Y:S01]  /*2580*/  LOP3.LUT R3, R0, 0x20, RZ, 0x3c, !PT ;  /* 0x0000002000037812 */ /* 0x000fe200078e3cff */
[----:B---3--:R-:W-:Y:S01]  /*2590*/  VOTEU.ANY UP1, P0 ;  /* 0x0000000000ff7886 */ /* 0x008fe20000020100 */
[----:B------:R-:W-:Y:S01]  /*25a0*/  VOTEU.ANY UP0, P0 ;  /* 0x0000000000ff7886 */ /* 0x000fe20000000100 */
[----:B------:R-:W-:-:S02]  /*25b0*/  F2FP.F16.F32.PACK_AB R4, R5, R4 ;  /* 0x000000040504723e */ /* 0x000fc400000000ff */
[----:B------:R-:W-:Y:S02]  /*25c0*/  F2FP.F16.F32.PACK_AB R5, R7, R6 ;  /* 0x000000060705723e */ /* 0x000fe400000000ff */
[----:B------:R-:W-:Y:S02]  /*25d0*/  F2FP.F16.F32.PACK_AB R12, R13, R12 ;  /* 0x0000000c0d0c723e */ /* 0x000fe400000000ff */
[----:B------:R-:W-:Y:S02]  /*25e0*/  F2FP.F16.F32.PACK_AB R6, R9, R8 ;  /* 0x000000080906723e */ /* 0x000fe400000000ff */
[----:B------:R-:W-:Y:S02]  /*25f0*/  F2FP.F16.F32.PACK_AB R7, R11, R10 ;  /* 0x0000000a0b07723e */ /* 0x000fe400000000ff */
[----:B------:R-:W-:Y:S02]  /*2600*/  F2FP.F16.F32.PACK_AB R13, R15, R14 ;  /* 0x0000000e0f0d723e */ /* 0x000fe400000000ff */
[----:B------:R-:W-:Y:S01]  /*2610*/  F2FP.F16.F32.PACK_AB R20, R21, R20 ;  /* 0x000000141514723e */ /* 0x000fe200000000ff */
[----:B--2---:R2:W-:Y:S01]  /*2620*/  STS.128 [R0+UR8], R4 ;  /* 0x0000000400007988 */ /* 0x0045e20008000c08 */
[----:B------:R-:W-:-:S02]  /*2630*/  F2FP.F16.F32.PACK_AB R14, R17, R16 ;  /* 0x00000010110e723e */ /* 0x000fc400000000ff */
[----:B------:R-:W-:Y:S02]  /*2640*/  F2FP.F16.F32.PACK_AB R15, R19, R18 ;  /* 0x00000012130f723e */ /* 0x000fe400000000ff */
[----:B------:R-:W-:Y:S02]  /*2650*/  F2FP.F16.F32.PACK_AB R21, R23, R22 ;  /* 0x000000161715723e */ /* 0x000fe400000000ff */
[----:B------:R-:W-:Y:S01]  /*2660*/  F2FP.F16.F32.PACK_AB R28, R29, R28 ;  /* 0x0000001c1d1c723e */ /* 0x000fe200000000ff */
[----:B------:R2:W-:Y:S01]  /*2670*/  STS.128 [R2+UR8], R12 ;  /* 0x0000000c02007988 */ /* 0x0005e20008000c08 */
[----:B------:R-:W-:Y:S02]  /*2680*/  F2FP.F16.F32.PACK_AB R22, R25, R24 ;  /* 0x000000181916723e */ /* 0x000fe400000000ff */
[----:B------:R-:W-:Y:S02]  /*2690*/  F2FP.F16.F32.PACK_AB R23, R27, R26 ;  /* 0x0000001a1b17723e */ /* 0x000fe400000000ff */
[----:B------:R-:W-:-:S02]  /*26a0*/  F2FP.F16.F32.PACK_AB R29, R31, R30 ;  /* 0x0000001e1f1d723e */ /* 0x000fc400000000ff */
[----:B------:R-:W-:Y:S01]  /*26b0*/  F2FP.F16.F32.PACK_AB R36, R37, R36 ;  /* 0x000000242524723e */ /* 0x000fe200000000ff */
[----:B------:R2:W-:Y:S01]  /*26c0*/  STS.128 [R3+UR8], R20 ;  /* 0x0000001403007988 */ /* 0x0005e20008000c08 */
[----:B------:R-:W-:Y:S02]  /*26d0*/  F2FP.F16.F32.PACK_AB R30, R33, R32 ;  /* 0x00000020211e723e */ /* 0x000fe400000000ff */
[----:B------:R-:W-:Y:S02]  /*26e0*/  F2FP.F16.F32.PACK_AB R31, R35, R34 ;  /* 0x00000022231f723e */ /* 0x000fe400000000ff */
[----:B------:R-:W-:Y:S02]  /*26f0*/  F2FP.F16.F32.PACK_AB R37, R39, R38 ;  /* 0x000000262725723e */ /* 0x000fe400000000ff */
[----:B------:R-:W-:Y:S02]  /*2700*/  F2FP.F16.F32.PACK_AB R44, R45, R44 ;  /* 0x0000002c2d2c723e */ /* 0x000fe400000000ff */
[----:B------:R-:W-:-:S02]  /*2710*/  LOP3.LUT R8, R0, 0x30, RZ, 0x3c, !PT ;  /* 0x0000003000087812 */ /* 0x000fc400078e3cff */
[----:B------:R-:W-:Y:S02]  /*2720*/  F2FP.F16.F32.PACK_AB R38, R41, R40 ;  /* 0x000000282926723e */ /* 0x000fe400000000ff */
[----:B------:R-:W-:Y:S01]  /*2730*/  F2FP.F16.F32.PACK_AB R39, R43, R42 ;  /* 0x0000002a2b27723e */ /* 0x000fe200000000ff */
[----:B------:R2:W-:Y:S01]  /*2740*/  STS.128 [R8+UR8], R28 ;  /* 0x0000001c08007988 */ /* 0x0005e20008000c08 */
[----:B------:R-:W-:Y:S02]  /*2750*/  F2FP.F16.F32.PACK_AB R45, R47, R46 ;  /* 0x0000002e2f2d723e */ /* 0x000fe400000000ff */
[----:B------:R-:W-:Y:S02]  /*2760*/  F2FP.F16.F32.PACK_AB R52, R53, R52 ;  /* 0x000000343534723e */ /* 0x000fe400000000ff */
[----:B------:R-:W-:Y:S02]  /*2770*/  LOP3.LUT R9, R0, 0x40, RZ, 0x3c, !PT ;  /* 0x0000004000097812 */ /* 0x000fe400078e3cff */
[----:B------:R-:W-:-:S02]  /*2780*/  F2FP.F16.F32.PACK_AB R46, R49, R48 ;  /* 0x00000030312e723e */ /* 0x000fc400000000ff */
[----:B------:R-:W-:Y:S01]  /*2790*/  F2FP.F16.F32.PACK_AB R47, R51, R50 ;  /* 0x00000032332f723e */ /* 0x000fe200000000ff */
[----:B------:R2:W-:Y:S01]  /*27a0*/  STS.128 [R9+UR8], R36 ;  /* 0x0000002409007988 */ /* 0x0005e20008000c08 */
[----:B------:R-:W-:Y:S02]  /*27b0*/  F2FP.F16.F32.PACK_AB R53, R55, R54 ;  /* 0x000000363735723e */ /* 0x000fe400000000ff */
[----:B------:R-:W-:Y:S02]  /*27c0*/  F2FP.F16.F32.PACK_AB R60, R61, R60 ;  /* 0x0000003c3d3c723e */ /* 0x000fe400000000ff */
[----:B------:R-:W-:Y:S02]  /*27d0*/  LOP3.LUT R10, R0, 0x50, RZ, 0x3c, !PT ;  /* 0x00000050000a7812 */ /* 0x000fe400078e3cff */
[----:B------:R-:W-:Y:S02]  /*27e0*/  F2FP.F16.F32.PACK_AB R54, R57, R56 ;  /* 0x000000383936723e */ /* 0x000fe400000000ff */
[----:B------:R-:W-:Y:S01]  /*27f0*/  F2FP.F16.F32.PACK_AB R55, R59, R58 ;  /* 0x0000003a3b37723e */ /* 0x000fe200000000ff */
[----:B------:R2:W-:Y:S01]  /*2800*/  STS.128 [R10+UR8], R44 ;  /* 0x0000002c0a007988 */ /* 0x0005e20008000c08 */
[----:B------:R-:W-:-:S02]  /*2810*/  F2FP.F16.F32.PACK_AB R61, R63, R62 ;  /* 0x0000003e3f3d723e */ /* 0x000fc400000000ff */
[C---:B------:R-:W-:Y:S02]  /*2820*/  LOP3.LUT R11, R0.reuse, 0x60, RZ, 0x3c, !PT ;  /* 0x00000060000b7812 */ /* 0x040fe400078e3cff */
[----:B------:R-:W-:Y:S02]  /*2830*/  F2FP.F16.F32.PACK_AB R62, R65, R64 ;  /* 0x00000040413e723e */ /* 0x000fe400000000ff */
[----:B------:R-:W-:Y:S01]  /*2840*/  F2FP.F16.F32.PACK_AB R63, R67, R66 ;  /* 0x00000042433f723e */ /* 0x000fe200000000ff */
[----:B------:R2:W-:Y:S01]  /*2850*/  STS.128 [R11+UR8], R52 ;  /* 0x000000340b007988 */ /* 0x0005e20008000c08 */
[----:B------:R-:W-:-:S05]  /*2860*/  LOP3.LUT R16, R0, 0x70, RZ, 0x3c, !PT ;  /* 0x0000007000107812 */ /* 0x000fca00078e3cff */
[----:B------:R2:W-:Y:S01]  /*2870*/  STS.128 [R16+UR8], R60 ;  /* 0x0000003c10007988 */ /* 0x0005e20008000c08 */
[----:B------:R3:W-:Y:S06]  /*2880*/  MEMBAR.ALL.CTA ;  /* 0x0000000000007992 */ /* 0x0007ec0000008000 */
[----:B---3--:R-:W3:Y:S02]  /*2890*/  FENCE.VIEW.ASYNC.S ;  /* 0x00000000000073c6 */ /* 0x008ee40000000000 */
[----:B---3--:R-:W-:Y:S06]  /*28a0*/  BAR.SYNC.DEFER_BLOCKING 0x0 ;  /* 0x0000000000007b1d */ /* 0x008fec0000010000 */
[----:B------:R2:W-:Y:S01]  /*28b0*/  @UP1 UTMASTG.2D [UR4], [UR10] ;  /* 0x000000040a0013b5 */ /* 0x0005e20008008000 */
[----:B------:R0:W-:Y:S01]  /*28c0*/  UTMACMDFLUSH ;  /* 0x00000000000079b7 */ /* 0x0001e20000000000 */
[----:B------:R-:W-:-:S04]  /*28d0*/  DEPBAR.LE SB0, 0x0 ;  /* 0x000080000000791a */ /* 0x000fc80000000000 */
[----:B------:R-:W-:Y:S08]  /*28e0*/  BAR.SYNC.DEFER_BLOCKING 0x0 ;  /* 0x0000000000007b1d */ /* 0x000ff00000010000 */
[----:B------:R-:W-:Y:S06]  /*28f0*/  BAR.SYNC.DEFER_BLOCKING 0x0 ;  /* 0x0000000000007b1d */ /* 0x000fec0000010000 */
[----:B--2---:R-:W-:Y:S05]  /*2900*/  @P2 BRA `(.L_x_67) ;  /* 0x0000000000a02947 */ /* 0x004fea0003800000 */
[----:B------:R-:W2:Y:S01]  /*2910*/  S2UR UR5, SR_CgaCtaId ;  /* 0x00000000000579c3 */ /* 0x000ea20000008800 */
[----:B------:R-:W-:Y:S01]  /*2920*/  NOP ;  /* 0x0000000000007918 */ /* 0x000fe20000000000 */
[----:B------:R-:W-:Y:S01]  /*2930*/  UMOV UR4, 0x50 ;  /* 0x0000005000047882 */ /* 0x000fe20000000000 */
[----:B------:R-:W-:Y:S02]  /*2940*/  IMAD.U32 R0, RZ, RZ, UR24 ;  /* 0x00000018ff007e24 */ /* 0x000fe4000f8e00ff */
[----:B------:R-:W-:Y:S02]  /*2950*/  IMAD.MOV.U32 R3, RZ, RZ, 0xf ;  /* 0x0000000fff037424 */ /* 0x000fe400078e00ff */
[----:B------:R-:W-:Y:S01]  /*2960*/  IMAD.MOV.U32 R7, RZ, RZ, 0x1 ;  /* 0x00000001ff077424 */ /* 0x000fe200078e00ff */
[----:B------:R-:W-:-:S04]  /*2970*/  LOP3.LUT R0, R0, 0xffff, RZ, 0xc0, !PT ;  /* 0x0000ffff00007812 */ /* 0x000fc800078ec0ff */
[----:B------:R-:W-:-:S05]  /*2980*/  SHF.R.U32.HI R0, RZ, 0x5, R0 ;  /* 0x00000005ff007819 */ /* 0x000fca0000011600 */
[----:B------:R-:W-:Y:S01]  /*2990*/  VIADD R2, R0, 0x10 ;  /* 0x0000001000027836 */ /* 0x000fe20000000000 */
[----:B------:R-:W-:Y:S01]  /*29a0*/  SHF.L.U32 R0, R3, R0, RZ ;  /* 0x0000000003007219 */ /* 0x000fe200000006ff */
[----:B--2---:R-:W-:-:S03]  /*29b0*/  ULEA UR6, UR5, UR4, 0x18 ;  /* 0x0000000405067291 */ /* 0x004fc6000f8ec0ff */
[----:B------:R-:W-:-:S04]  /*29c0*/  SHF.L.U32 R3, R7, R2, RZ ;  /* 0x0000000207037219 */ /* 0x000fc800000006ff */
[----:B------:R-:W-:Y:S02]  /*29d0*/  LOP3.LUT R0, R3, R0, RZ, 0xfc, !PT ;  /* 0x0000000003007212 */ /* 0x000fe400078efcff */
[----:B------:R-:W2:Y:S02]  /*29e0*/  LDS R5, [UR6] ;  /* 0x00000006ff057984 */ /* 0x000ea40008000800 */
[C---:B------:R-:W-:Y:S02]  /*29f0*/  LOP3.LUT R2, R0.reuse, 0xffff, RZ, 0xc0, !PT ;  /* 0x0000ffff00027812 */ /* 0x040fe400078ec0ff */
[----:B--2---:R-:W-:-:S04]  /*2a00*/  LOP3.LUT R3, R0, 0xffff, R5, 0x80, !PT ;  /* 0x0000ffff00037812 */ /* 0x004fc800078e8005 */
[----:B------:R-:W-:-:S13]  /*2a10*/  ISETP.NE.AND P0, PT, R3, R2, PT ;  /* 0x000000020300720c */ /* 0x000fda0003f05270 */
[----:B------:R-:W-:Y:S05]  /*2a20*/  @P0 BRA `(.L_x_68) ;  /* 0x0000000000500947 */ /* 0x000fea0003800000 */
[----:B------:R-:W-:Y:S02]  /*2a30*/  SHF.R.U32.HI R5, RZ, 0x10, R5 ;  /* 0x00000010ff057819 */ /* 0x000fe40000011605 */
[----:B------:R-:W-:-:S04]  /*2a40*/  SHF.R.U32.HI R2, RZ, 0x10, R0 ;  /* 0x00000010ff027819 */ /* 0x000fc80000011600 */
[----:B------:R-:W-:-:S04]  /*2a50*/  LOP3.LUT R5, R5, R2, RZ, 0xc0, !PT ;  /* 0x0000000205057212 */ /* 0x000fc800078ec0ff */
[----:B------:R-:W-:-:S13]  /*2a60*/  ISETP.NE.AND P0, PT, R5, R2, PT ;  /* 0x000000020500720c */ /* 0x000fda0003f05270 */
[----:B------:R-:W-:Y:S05]  /*2a70*/  @P0 BRA `(.L_x_69) ;  /* 0x0000000000300947 */ /* 0x000fea0003800000 */
[----:B------:R-:W-:Y:S01]  /*2a80*/  R2UR UR4, R0 ;  /* 0x00000000000472ca */ /* 0x000fe200000e0000 */
[----:B------:R-:W-:Y:S01]  /*2a90*/  VOTEU.ANY UR5, UPT, PT ;  /* 0x0000000000057886 */ /* 0x000fe200038e0100 */
[----:B------:R-:W2:Y:S01]  /*2aa0*/  S2R R0, SR_LANEID ;  /* 0x0000000000007919 */ /* 0x000ea20000000000 */
[----:B------:R-:W-:-:S10]  /*2ab0*/  UFLO.U32 UR5, UR5 ;  /* 0x00000005000572bd */ /* 0x000fd400080e0000 */
[----:B------:R-:W-:-:S06]  /*2ac0*/  ULOP3.LUT UR4, URZ, UR4, URZ, 0x33, !UPT ;  /* 0x00000004ff047292 */ /* 0x000fcc000f8e33ff */
[----:B------:R-:W-:-:S04]  /*2ad0*/  IMAD.U32 R2, RZ, RZ, UR4 ;  /* 0x00000004ff027e24 */ /* 0x000fc8000f8e00ff */
[----:B------:R-:W3:Y:S02]  /*2ae0*/  REDUX UR7, R2 ;  /* 0x00000000020773c4 */ /* 0x000ee40000000000 */
[----:B------:R4:W-:Y:S01]  /*2af0*/  UTCATOMSWS.AND URZ, UR4 ;  /* 0x0000000400ff79e3 */ /* 0x0009e20008000000 */
[----:B--2---:R-:W-:Y:S01]  /*2b00*/  ISETP.EQ.U32.AND P0, PT, R0, UR5, PT ;  /* 0x0000000500007c0c */ /* 0x004fe2000bf02070 */
[----:B---3--:R-:W-:-:S12]  /*2b10*/  IMAD.U32 R0, RZ, RZ, UR7 ;  /* 0x00000007ff007e24 */ /* 0x008fd8000f8e00ff */
[----:B------:R4:W-:Y:S01]  /*2b20*/  @P0 ATOMS.AND RZ, [UR6], R0 ;  /* 0x00000000ffff098c */ /* 0x0009e2000a800006 */
[----:B------:R-:W-:Y:S05]  /*2b30*/  BRA `(.L_x_67) ;  /* 0x0000000000147947 */ /* 0x000fea0003800000 */
.L_x_69:
[----:B------:R-:W-:-:S07]  /*2b40*/  MOV R2, 0x2b60 ;  /* 0x00002b6000027802 */ /* 0x000fce0000000f00 */
[----:B-1----:R-:W-:Y:S05]  /*2b50*/  CALL.REL.NOINC `($__internal_0_$__cuda_sm10x_tcgen05_guardrail_trap_col_being_dealloced_not_returned_by_alloc) ;  /* 0x0000000000447944 */ /* 0x002fea0003c00000 */
[----:B------:R-:W-:Y:S05]  /*2b60*/  BRA `(.L_x_67) ;  /* 0x0000000000087947 */ /* 0x000fea0003800000 */
.L_x_68:
[----:B------:R-:W-:-:S07]  /*2b70*/  MOV R2, 0x2b90 ;  /* 0x00002b9000027802 */ /* 0x000fce0000000f00 */
[----:B-1----:R-:W-:Y:S05]  /*2b80*/  CALL.REL.NOINC `($__internal_2_$__cuda_sm10x_tcgen05_guardrail_trap_unallocated_columns_being_dealloced) ;  /* 0x0000000000507944 */ /* 0x002fea0003c00000 */
.L_x_67:
[----:B------:R-:W-:Y:S01]  /*2b90*/  NOP ;  /* 0x0000000000007918 */ /* 0x000fe20000000000 */
[----:B----4-:R-:W-:Y:S05]  /*2ba0*/  EXIT ;  /* 0x000000000000794d */ /* 0x010fea0003800000 */
.L_x_56:
[----:B------:R-:W2:Y:S02]  /*2bb0*/  SYNCS.PHASECHK.TRANS64.TRYWAIT P0, [UR8+0xc000], RZ ;  /* 0x00c000ffff0075a7 */ /* 0x000ea40008001108 */
[----:B--2---:R-:W-:Y:S05]  /*2bc0*/  @!P0 BRA `(.L_x_56) ;  /* 0xfffffffc00f88947 */ /* 0x004fea000383ffff */
[----:B------:R-:W-:Y:S05]  /*2bd0*/  BRA `(.L_x_70) ;  /* 0xffffffec00c87947 */ /* 0x000fea000383ffff */
.L_x_58:
[----:B------:R-:W2:Y:S02]  /*2be0*/  SYNCS.PHASECHK.TRANS64.TRYWAIT P1, [UR8+0xc010], RZ ;  /* 0x00c010ffff0075a7 */ /* 0x000ea40008021108 */
[----:B--2---:R-:W-:Y:S05]  /*2bf0*/  @!P1 BRA `(.L_x_58) ;  /* 0xfffffffc00f89947 */ /* 0x004fea000383ffff */
[----:B------:R-:W-:Y:S05]  /*2c00*/  BRA `(.L_x_71) ;  /* 0xfffffff000687947 */ /* 0x000fea000383ffff */
.L_x_59:
[----:B------:R-:W3:Y:S02]  /*2c10*/  SYNCS.PHASECHK.TRANS64.TRYWAIT P0, [UR17+0xc000], R3 ;  /* 0x00c00003ff0075a7 */ /* 0x000ee40008001111 */
[----:B---3--:R-:W-:Y:S05]  /*2c20*/  @!P0 BRA `(.L_x_59) ;  /* 0xfffffffc00f88947 */ /* 0x008fea000383ffff */
[----:B------:R-:W-:Y:S05]  /*2c30*/  BRA `(.L_x_72) ;  /* 0xfffffff000f07947 */ /* 0x000fea000383ffff */
.L_x_61:
[----:B------:R-:W3:Y:S02]  /*2c40*/  SYNCS.PHASECHK.TRANS64.TRYWAIT P0, [UR17+0xc010], R3 ;  /* 0x00c01003ff0075a7 */ /* 0x000ee40008001111 */
[----:B---3--:R-:W-:Y:S05]  /*2c50*/  @!P0 BRA `(.L_x_61) ;  /* 0xfffffffc00f88947 */ /* 0x008fea000383ffff */
[----:B------:R-:W-:Y:S05]  /*2c60*/  BRA `(.L_x_73) ;  /* 0xfffffff4009c7947 */ /* 0x000fea000383ffff */
        .weak           $__internal_0_$__cuda_sm10x_tcgen05_guardrail_trap_col_being_dealloced_not_returned_by_alloc
        .type           $__internal_0_$__cuda_sm10x_tcgen05_guardrail_trap_col_being_dealloced_not_returned_by_alloc,@function
        .size           $__internal_0_$__cuda_sm10x_tcgen05_guardrail_trap_col_being_dealloced_not_returned_by_alloc,($__internal_1_$__cuda_sm10x_tcgen05_guardrail_trap_phase_invalid_during_alloc - $__internal_0_$__cuda_sm10x_tcgen05_guardrail_trap_col_being_dealloced_not_returned_by_alloc)
$__internal_0_$__cuda_sm10x_tcgen05_guardrail_trap_col_being_dealloced_not_returned_by_alloc:
[----:B------:R-:W-:Y:S05]  /*2c70*/  BPT.TRAP 0x1 ;  /* 0x000000040000795c */ /* 0x000fea0000300000 */
[----:B------:R-:W-:-:S04]  /*2c80*/  IMAD.MOV.U32 R3, RZ, RZ, 0x0 ;  /* 0x00000000ff037424 */ /* 0x000fc800078e00ff */
[----:B------:R-:W-:Y:S05]  /*2c90*/  RET.REL.NODEC R2 `(gluon_tcgen05) ;  /* 0xffffffd002d87950 */ /* 0x000fea0003c3ffff */
        .weak           $__internal_1_$__cuda_sm10x_tcgen05_guardrail_trap_phase_invalid_during_alloc
        .type           $__internal_1_$__cuda_sm10x_tcgen05_guardrail_trap_phase_invalid_during_alloc,@function
        .size           $__internal_1_$__cuda_sm10x_tcgen05_guardrail_trap_phase_invalid_during_alloc,($__internal_2_$__cuda_sm10x_tcgen05_guardrail_trap_unallocated_columns_being_dealloced - $__internal_1_$__cuda_sm10x_tcgen05_guardrail_trap_phase_invalid_during_alloc)
$__internal_1_$__cuda_sm10x_tcgen05_guardrail_trap_phase_invalid_during_alloc:
[----:B------:R-:W-:Y:S05]  /*2ca0*/  BPT.TRAP 0x1 ;  /* 0x000000040000795c */ /* 0x000fea0000300000 */
[----:B------:R-:W-:-:S04]  /*2cb0*/  IMAD.MOV.U32 R3, RZ, RZ, 0x0 ;  /* 0x00000000ff037424 */ /* 0x000fc800078e00ff */
[----:B------:R-:W-:Y:S05]  /*2cc0*/  RET.REL.NODEC R2 `(gluon_tcgen05) ;  /* 0xffffffd002cc7950 */ /* 0x000fea0003c3ffff */
        .weak           $__internal_2_$__cuda_sm10x_tcgen05_guardrail_trap_unallocated_columns_being_dealloced
        .type           $__internal_2_$__cuda_sm10x_tcgen05_guardrail_trap_unallocated_columns_being_dealloced,@function
        .size           $__internal_2_$__cuda_sm10x_tcgen05_guardrail_trap_unallocated_columns_being_dealloced,(.L_x_77 - $__internal_2_$__cuda_sm10x_tcgen05_guardrail_trap_unallocated_columns_being_dealloced)
$__internal_2_$__cuda_sm10x_tcgen05_guardrail_trap_unallocated_columns_being_dealloced:
[----:B------:R-:W-:Y:S05]  /*2cd0*/  BPT.TRAP 0x1 ;  /* 0x000000040000795c */ /* 0x000fea0000300000 */
[----:B------:R-:W-:-:S04]  /*2ce0*/  IMAD.MOV.U32 R3, RZ, RZ, 0x0 ;  /* 0x00000000ff037424 */ /* 0x000fc800078e00ff */
[----:B------:R-:W-:Y:S05]  /*2cf0*/  RET.REL.NODEC R2 `(gluon_tcgen05) ;  /* 0xffffffd002c07950 */ /* 0x000fea0003c3ffff */
.L_x_74:
[----:B------:R-:W-:-:S00]  /*2d00*/  BRA `(.L_x_74) ;  /* 0xfffffffc00fc7947 */ /* 0x000fc0000383ffff */
[----:B------:R-:W-:-:S00]  /*2d10*/  NOP ;  /* 0x0000000000007918 */ /* 0x000fc00000000000 */
        /* <DEDUP_REMOVED lines=14> */
.L_x_77:


//--------------------- .nv.shared.gluon_tcgen05  --------------------------
	.section	.nv.shared.gluon_tcgen05,"aw",@nobits
	.sectionflags	@""
	.align	16
	.zero		1024


//--------------------- .nv.shared.reserved.0     --------------------------
	.section	.nv.shared.reserved.0,"aw",@nobits
	.align	8
	.weak		__nv_reservedSMEM_offset_0_alias
	.size		__nv_reservedSMEM_offset_0_alias, 0, 64
	.other		__nv_reservedSMEM_offset_0_alias,@"STO_CUDA_RESERVED_SHARED STV_DEFAULT"
__nv_reservedSMEM_offset_0_alias:
	.zero		0
.nv.shared.reserved.0:
	.zero		64
	.weak		__nv_reservedSMEM_allocation_phase
	.type		__nv_reservedSMEM_allocation_phase,@object
	.size		__nv_reservedSMEM_allocation_phase,(.L_0 - __nv_reservedSMEM_allocation_phase)
__nv_reservedSMEM_allocation_phase:
	.zero		1
.L_0:
	.zero		7
	.weak		__nv_reservedSMEM_devtool_atexit_pc
	.type		__nv_reservedSMEM_devtool_atexit_pc,@object
	.size		__nv_reservedSMEM_devtool_atexit_pc,(__nv_reservedSMEM_allocation_mask - __nv_reservedSMEM_devtool_atexit_pc)
__nv_reservedSMEM_devtool_atexit_pc:
	.zero		8
	.weak		__nv_reservedSMEM_allocation_mask
	.type		__nv_reservedSMEM_allocation_mask,@object
	.size		__nv_reservedSMEM_allocation_mask,(.L_2 - __nv_reservedSMEM_allocation_mask)
__nv_reservedSMEM_allocation_mask:
	.zero		4
.L_2:


//--------------------- .nv.constant0.gluon_tcgen05 --------------------------
	.section	.nv.constant0.gluon_tcgen05,"a",@progbits
	.sectionflags	@""
	.align	4
.nv.constant0.gluon_tcgen05:
	.zero		976


//--------------------- SYMBOLS --------------------------

	.type		.nv.reservedSmem.offset0,@object
	.size		.nv.reservedSmem.offset0,0x4
	.type		.nv.reservedSmem.cap,@object
	.size		.nv.reservedSmem.cap,0x4
